//
// Generated by NVIDIA NVVM Compiler
//
// Compiler Build ID: CL-36424714
// Cuda compilation tools, release 13.0, V13.0.88
// Based on NVVM 20.0.0
//

.version 9.0
.target sm_100
.address_size 64

	// .globl	_Z20edge_softmax_forwardPiPfS0_

.visible .entry _Z20edge_softmax_forwardPiPfS0_(
	.param .u64 .ptr .align 1 _Z20edge_softmax_forwardPiPfS0__param_0,
	.param .u64 .ptr .align 1 _Z20edge_softmax_forwardPiPfS0__param_1,
	.param .u64 .ptr .align 1 _Z20edge_softmax_forwardPiPfS0__param_2
)
{
	.reg .pred 	%p<17>;
	.reg .b32 	%r<50>;
	.reg .b32 	%f<117>;
	.reg .b64 	%rd<21>;

	ld.param.u64 	%rd6, [_Z20edge_softmax_forwardPiPfS0__param_0];
	ld.param.u64 	%rd7, [_Z20edge_softmax_forwardPiPfS0__param_1];
	ld.param.u64 	%rd8, [_Z20edge_softmax_forwardPiPfS0__param_2];
	cvta.to.global.u64 	%rd1, %rd7;
	cvta.to.global.u64 	%rd9, %rd6;
	cvta.to.global.u64 	%rd10, %rd8;
	mov.u32 	%r29, %ntid.y;
	mov.u32 	%r30, %ctaid.y;
	mov.u32 	%r31, %tid.y;
	mad.lo.s32 	%r1, %r29, %r30, %r31;
	mul.wide.u32 	%rd11, %r1, 4;
	add.s64 	%rd2, %rd10, %rd11;
	add.s64 	%rd3, %rd9, %rd11;
	add.s64 	%rd4, %rd1, 32;
	mov.b32 	%r40, 0;
$L__BB0_1:
	setp.gt.u32 	%p1, %r1, 15;
	@%p1 bra 	$L__BB0_22;
	mov.b32 	%r32, 0;
	st.global.u32 	[%rd2], %r32;
	ld.global.u32 	%r46, [%rd3];
	ld.global.u32 	%r47, [%rd3+4];
	setp.ge.s32 	%p2, %r46, %r47;
	@%p2 bra 	$L__BB0_16;
	add.s32 	%r33, %r46, 1;
	max.s32 	%r34, %r47, %r33;
	sub.s32 	%r5, %r34, %r46;
	and.b32  	%r6, %r5, 15;
	sub.s32 	%r35, %r46, %r34;
	setp.gt.u32 	%p3, %r35, -16;
	mov.u32 	%r43, %r46;
	@%p3 bra 	$L__BB0_6;
	and.b32  	%r36, %r5, -16;
	neg.s32 	%r41, %r36;
	mov.u32 	%r43, %r46;
$L__BB0_5:
	.pragma "nounroll";
	mul.wide.s32 	%rd12, %r43, 4;
	add.s64 	%rd13, %rd4, %rd12;
	ld.global.f32 	%f29, [%rd13+-32];
	max.f32 	%f30, %f110, %f29;
	ld.global.f32 	%f31, [%rd13+-28];
	max.f32 	%f32, %f30, %f31;
	ld.global.f32 	%f33, [%rd13+-24];
	max.f32 	%f34, %f32, %f33;
	ld.global.f32 	%f35, [%rd13+-20];
	max.f32 	%f36, %f34, %f35;
	ld.global.f32 	%f37, [%rd13+-16];
	max.f32 	%f38, %f36, %f37;
	ld.global.f32 	%f39, [%rd13+-12];
	max.f32 	%f40, %f38, %f39;
	ld.global.f32 	%f41, [%rd13+-8];
	max.f32 	%f42, %f40, %f41;
	ld.global.f32 	%f43, [%rd13+-4];
	max.f32 	%f44, %f42, %f43;
	ld.global.f32 	%f45, [%rd13];
	max.f32 	%f46, %f44, %f45;
	ld.global.f32 	%f47, [%rd13+4];
	max.f32 	%f48, %f46, %f47;
	ld.global.f32 	%f49, [%rd13+8];
	max.f32 	%f50, %f48, %f49;
	ld.global.f32 	%f51, [%rd13+12];
	max.f32 	%f52, %f50, %f51;
	ld.global.f32 	%f53, [%rd13+16];
	max.f32 	%f54, %f52, %f53;
	ld.global.f32 	%f55, [%rd13+20];
	max.f32 	%f56, %f54, %f55;
	ld.global.f32 	%f57, [%rd13+24];
	max.f32 	%f58, %f56, %f57;
	ld.global.f32 	%f59, [%rd13+28];
	max.f32 	%f110, %f58, %f59;
	add.s32 	%r43, %r43, 16;
	add.s32 	%r41, %r41, 16;
	setp.ne.s32 	%p4, %r41, 0;
	@%p4 bra 	$L__BB0_5;
$L__BB0_6:
	setp.eq.s32 	%p5, %r6, 0;
	@%p5 bra 	$L__BB0_16;
	and.b32  	%r13, %r5, 7;
	setp.lt.u32 	%p6, %r6, 8;
	@%p6 bra 	$L__BB0_9;
	mul.wide.s32 	%rd14, %r43, 4;
	add.s64 	%rd15, %rd1, %rd14;
	ld.global.f32 	%f61, [%rd15];
	max.f32 	%f62, %f110, %f61;
	ld.global.f32 	%f63, [%rd15+4];
	max.f32 	%f64, %f62, %f63;
	ld.global.f32 	%f65, [%rd15+8];
	max.f32 	%f66, %f64, %f65;
	ld.global.f32 	%f67, [%rd15+12];
	max.f32 	%f68, %f66, %f67;
	ld.global.f32 	%f69, [%rd15+16];
	max.f32 	%f70, %f68, %f69;
	ld.global.f32 	%f71, [%rd15+20];
	max.f32 	%f72, %f70, %f71;
	ld.global.f32 	%f73, [%rd15+24];
	max.f32 	%f74, %f72, %f73;
	ld.global.f32 	%f75, [%rd15+28];
	max.f32 	%f110, %f74, %f75;
	add.s32 	%r43, %r43, 8;
$L__BB0_9:
	setp.eq.s32 	%p7, %r13, 0;
	@%p7 bra 	$L__BB0_16;
	and.b32  	%r16, %r5, 3;
	setp.lt.u32 	%p8, %r13, 4;
	@%p8 bra 	$L__BB0_12;
	mul.wide.s32 	%rd16, %r43, 4;
	add.s64 	%rd17, %rd1, %rd16;
	ld.global.f32 	%f77, [%rd17];
	max.f32 	%f78, %f110, %f77;
	ld.global.f32 	%f79, [%rd17+4];
	max.f32 	%f80, %f78, %f79;
	ld.global.f32 	%f81, [%rd17+8];
	max.f32 	%f82, %f80, %f81;
	ld.global.f32 	%f83, [%rd17+12];
	max.f32 	%f110, %f82, %f83;
	add.s32 	%r43, %r43, 4;
$L__BB0_12:
	setp.eq.s32 	%p9, %r16, 0;
	@%p9 bra 	$L__BB0_16;
	mul.wide.s32 	%rd18, %r43, 4;
	add.s64 	%rd5, %rd1, %rd18;
	ld.global.f32 	%f84, [%rd5];
	max.f32 	%f110, %f110, %f84;
	setp.eq.s32 	%p10, %r16, 1;
	@%p10 bra 	$L__BB0_16;
	ld.global.f32 	%f85, [%rd5+4];
	max.f32 	%f110, %f110, %f85;
	setp.eq.s32 	%p11, %r16, 2;
	@%p11 bra 	$L__BB0_16;
	ld.global.f32 	%f86, [%rd5+8];
	max.f32 	%f110, %f110, %f86;
$L__BB0_16:
	setp.ge.s32 	%p12, %r46, %r47;
	@%p12 bra 	$L__BB0_19;
$L__BB0_17:
	mul.wide.s32 	%rd19, %r46, 4;
	add.s64 	%rd20, %rd1, %rd19;
	ld.global.f32 	%f87, [%rd20];
	sub.f32 	%f88, %f87, %f110;
	st.global.f32 	[%rd20], %f88;
	fma.rn.f32 	%f89, %f88, 0f3BBB989D, 0f3F000000;
	cvt.sat.f32.f32 	%f90, %f89;
	mov.f32 	%f91, 0f4B400001;
	mov.f32 	%f92, 0f437C0000;
	fma.rm.f32 	%f93, %f90, %f92, %f91;
	add.f32 	%f94, %f93, 0fCB40007F;
	neg.f32 	%f95, %f94;
	fma.rn.f32 	%f96, %f88, 0f3FB8AA3B, %f95;
	fma.rn.f32 	%f97, %f88, 0f32A57060, %f96;
	mov.b32 	%r37, %f93;
	shl.b32 	%r38, %r37, 23;
	mov.b32 	%f98, %r38;
	ex2.approx.ftz.f32 	%f99, %f97;
	mul.f32 	%f101, %f99, %f98;
	add.f32 	%f100, %f100, %f101;
	add.s32 	%r46, %r46, 1;
	ld.global.u32 	%r47, [%rd3+4];
	setp.lt.s32 	%p13, %r46, %r47;
	@%p13 bra 	$L__BB0_17;
	ld.global.u32 	%r46, [%rd3];
$L__BB0_19:
	setp.ge.s32 	%p14, %r46, %r47;
	@%p14 bra 	$L__BB0_22;
	div.rn.f32 	%f23, %f101, %f100;
$L__BB0_21:
	st.global.f32 	[%rd2], %f23;
	add.s32 	%r46, %r46, 1;
	ld.global.u32 	%r39, [%rd3+4];
	setp.lt.s32 	%p15, %r46, %r39;
	@%p15 bra 	$L__BB0_21;
$L__BB0_22:
	add.s32 	%r40, %r40, 1;
	setp.ne.s32 	%p16, %r40, 16;
	@%p16 bra 	$L__BB0_1;
	ret;

}
	// .globl	_Z25edge_softmax_forward_warpPiPfS0_
.visible .entry _Z25edge_softmax_forward_warpPiPfS0_(
	.param .u64 .ptr .align 1 _Z25edge_softmax_forward_warpPiPfS0__param_0,
	.param .u64 .ptr .align 1 _Z25edge_softmax_forward_warpPiPfS0__param_1,
	.param .u64 .ptr .align 1 _Z25edge_softmax_forward_warpPiPfS0__param_2
)
{
	.reg .pred 	%p<23>;
	.reg .b32 	%r<60>;
	.reg .b32 	%f<128>;
	.reg .b64 	%rd<21>;

	ld.param.u64 	%rd6, [_Z25edge_softmax_forward_warpPiPfS0__param_0];
	ld.param.u64 	%rd7, [_Z25edge_softmax_forward_warpPiPfS0__param_1];
	ld.param.u64 	%rd8, [_Z25edge_softmax_forward_warpPiPfS0__param_2];
	cvta.to.global.u64 	%rd1, %rd7;
	cvta.to.global.u64 	%rd9, %rd6;
	cvta.to.global.u64 	%rd10, %rd8;
	mov.u32 	%r29, %ntid.y;
	mov.u32 	%r30, %ctaid.y;
	mov.u32 	%r31, %tid.y;
	mad.lo.s32 	%r1, %r29, %r30, %r31;
	shr.u32 	%r32, %r1, 5;
	and.b32  	%r2, %r1, 31;
	mul.wide.u32 	%rd11, %r32, 4;
	add.s64 	%rd2, %rd10, %rd11;
	add.s64 	%rd3, %rd9, %rd11;
	add.s64 	%rd4, %rd1, 32;
	mov.b32 	%r51, 0;
$L__BB1_1:
	setp.gt.u32 	%p1, %r1, 511;
	@%p1 bra 	$L__BB1_21;
	mov.b32 	%r33, 0;
	st.global.u32 	[%rd2], %r33;
	ld.global.u32 	%r57, [%rd3];
	ld.global.u32 	%r58, [%rd3+4];
	setp.ge.s32 	%p2, %r57, %r58;
	@%p2 bra 	$L__BB1_16;
	add.s32 	%r34, %r57, 1;
	max.s32 	%r35, %r58, %r34;
	sub.s32 	%r6, %r35, %r57;
	and.b32  	%r7, %r6, 15;
	sub.s32 	%r36, %r57, %r35;
	setp.gt.u32 	%p3, %r36, -16;
	mov.u32 	%r54, %r57;
	@%p3 bra 	$L__BB1_6;
	and.b32  	%r37, %r6, -16;
	neg.s32 	%r52, %r37;
	mov.u32 	%r54, %r57;
$L__BB1_5:
	.pragma "nounroll";
	mul.wide.s32 	%rd12, %r54, 4;
	add.s64 	%rd13, %rd4, %rd12;
	ld.global.f32 	%f30, [%rd13+-32];
	max.f32 	%f31, %f121, %f30;
	ld.global.f32 	%f32, [%rd13+-28];
	max.f32 	%f33, %f31, %f32;
	ld.global.f32 	%f34, [%rd13+-24];
	max.f32 	%f35, %f33, %f34;
	ld.global.f32 	%f36, [%rd13+-20];
	max.f32 	%f37, %f35, %f36;
	ld.global.f32 	%f38, [%rd13+-16];
	max.f32 	%f39, %f37, %f38;
	ld.global.f32 	%f40, [%rd13+-12];
	max.f32 	%f41, %f39, %f40;
	ld.global.f32 	%f42, [%rd13+-8];
	max.f32 	%f43, %f41, %f42;
	ld.global.f32 	%f44, [%rd13+-4];
	max.f32 	%f45, %f43, %f44;
	ld.global.f32 	%f46, [%rd13];
	max.f32 	%f47, %f45, %f46;
	ld.global.f32 	%f48, [%rd13+4];
	max.f32 	%f49, %f47, %f48;
	ld.global.f32 	%f50, [%rd13+8];
	max.f32 	%f51, %f49, %f50;
	ld.global.f32 	%f52, [%rd13+12];
	max.f32 	%f53, %f51, %f52;
	ld.global.f32 	%f54, [%rd13+16];
	max.f32 	%f55, %f53, %f54;
	ld.global.f32 	%f56, [%rd13+20];
	max.f32 	%f57, %f55, %f56;
	ld.global.f32 	%f58, [%rd13+24];
	max.f32 	%f59, %f57, %f58;
	ld.global.f32 	%f60, [%rd13+28];
	max.f32 	%f121, %f59, %f60;
	add.s32 	%r54, %r54, 16;
	add.s32 	%r52, %r52, 16;
	setp.ne.s32 	%p4, %r52, 0;
	@%p4 bra 	$L__BB1_5;
$L__BB1_6:
	setp.eq.s32 	%p5, %r7, 0;
	@%p5 bra 	$L__BB1_16;
	and.b32  	%r14, %r6, 7;
	setp.lt.u32 	%p6, %r7, 8;
	@%p6 bra 	$L__BB1_9;
	mul.wide.s32 	%rd14, %r54, 4;
	add.s64 	%rd15, %rd1, %rd14;
	ld.global.f32 	%f62, [%rd15];
	max.f32 	%f63, %f121, %f62;
	ld.global.f32 	%f64, [%rd15+4];
	max.f32 	%f65, %f63, %f64;
	ld.global.f32 	%f66, [%rd15+8];
	max.f32 	%f67, %f65, %f66;
	ld.global.f32 	%f68, [%rd15+12];
	max.f32 	%f69, %f67, %f68;
	ld.global.f32 	%f70, [%rd15+16];
	max.f32 	%f71, %f69, %f70;
	ld.global.f32 	%f72, [%rd15+20];
	max.f32 	%f73, %f71, %f72;
	ld.global.f32 	%f74, [%rd15+24];
	max.f32 	%f75, %f73, %f74;
	ld.global.f32 	%f76, [%rd15+28];
	max.f32 	%f121, %f75, %f76;
	add.s32 	%r54, %r54, 8;
$L__BB1_9:
	setp.eq.s32 	%p7, %r14, 0;
	@%p7 bra 	$L__BB1_16;
	and.b32  	%r17, %r6, 3;
	setp.lt.u32 	%p8, %r14, 4;
	@%p8 bra 	$L__BB1_12;
	mul.wide.s32 	%rd16, %r54, 4;
	add.s64 	%rd17, %rd1, %rd16;
	ld.global.f32 	%f78, [%rd17];
	max.f32 	%f79, %f121, %f78;
	ld.global.f32 	%f80, [%rd17+4];
	max.f32 	%f81, %f79, %f80;
	ld.global.f32 	%f82, [%rd17+8];
	max.f32 	%f83, %f81, %f82;
	ld.global.f32 	%f84, [%rd17+12];
	max.f32 	%f121, %f83, %f84;
	add.s32 	%r54, %r54, 4;
$L__BB1_12:
	setp.eq.s32 	%p9, %r17, 0;
	@%p9 bra 	$L__BB1_16;
	mul.wide.s32 	%rd18, %r54, 4;
	add.s64 	%rd5, %rd1, %rd18;
	ld.global.f32 	%f85, [%rd5];
	max.f32 	%f121, %f121, %f85;
	setp.eq.s32 	%p10, %r17, 1;
	@%p10 bra 	$L__BB1_16;
	ld.global.f32 	%f86, [%rd5+4];
	max.f32 	%f121, %f121, %f86;
	setp.eq.s32 	%p11, %r17, 2;
	@%p11 bra 	$L__BB1_16;
	ld.global.f32 	%f87, [%rd5+8];
	max.f32 	%f121, %f121, %f87;
$L__BB1_16:
	setp.ge.s32 	%p12, %r57, %r58;
	@%p12 bra 	$L__BB1_18;
$L__BB1_17:
	mul.wide.s32 	%rd19, %r57, 4;
	add.s64 	%rd20, %rd1, %rd19;
	ld.global.f32 	%f88, [%rd20];
	sub.f32 	%f89, %f88, %f121;
	st.global.f32 	[%rd20], %f89;
	fma.rn.f32 	%f90, %f89, 0f3BBB989D, 0f3F000000;
	cvt.sat.f32.f32 	%f91, %f90;
	mov.f32 	%f92, 0f4B400001;
	mov.f32 	%f93, 0f437C0000;
	fma.rm.f32 	%f94, %f91, %f93, %f92;
	add.f32 	%f95, %f94, 0fCB40007F;
	neg.f32 	%f96, %f95;
	fma.rn.f32 	%f97, %f89, 0f3FB8AA3B, %f96;
	fma.rn.f32 	%f98, %f89, 0f32A57060, %f97;
	mov.b32 	%r38, %f94;
	shl.b32 	%r39, %r38, 23;
	mov.b32 	%f99, %r39;
	ex2.approx.ftz.f32 	%f100, %f98;
	mul.f32 	%f112, %f100, %f99;
	add.f32 	%f111, %f111, %f112;
	add.s32 	%r57, %r57, 1;
	ld.global.u32 	%r58, [%rd3+4];
	setp.lt.s32 	%p13, %r57, %r58;
	@%p13 bra 	$L__BB1_17;
$L__BB1_18:
	setp.eq.s32 	%p14, %r2, 0;
	mov.b32 	%r40, %f111;
	shfl.sync.down.b32	%r41|%p15, %r40, 16, 31, -1;
	mov.b32 	%f101, %r41;
	add.f32 	%f102, %f111, %f101;
	mov.b32 	%r42, %f102;
	shfl.sync.down.b32	%r43|%p16, %r42, 8, 31, -1;
	mov.b32 	%f103, %r43;
	add.f32 	%f104, %f102, %f103;
	mov.b32 	%r44, %f104;
	shfl.sync.down.b32	%r45|%p17, %r44, 4, 31, -1;
	mov.b32 	%f105, %r45;
	add.f32 	%f106, %f104, %f105;
	mov.b32 	%r46, %f106;
	shfl.sync.down.b32	%r47|%p18, %r46, 2, 31, -1;
	mov.b32 	%f107, %r47;
	add.f32 	%f108, %f106, %f107;
	mov.b32 	%r48, %f108;
	shfl.sync.down.b32	%r49|%p19, %r48, 1, 31, -1;
	mov.b32 	%f109, %r49;
	add.f32 	%f110, %f108, %f109;
	selp.f32 	%f111, %f110, %f111, %p14;
	ld.global.u32 	%r59, [%rd3];
	setp.ge.s32 	%p20, %r59, %r58;
	@%p20 bra 	$L__BB1_21;
	div.rn.f32 	%f24, %f112, %f111;
$L__BB1_20:
	st.global.f32 	[%rd2], %f24;
	add.s32 	%r59, %r59, 1;
	ld.global.u32 	%r50, [%rd3+4];
	setp.lt.s32 	%p21, %r59, %r50;
	@%p21 bra 	$L__BB1_20;
$L__BB1_21:
	add.s32 	%r51, %r51, 1;
	setp.ne.s32 	%p22, %r51, 16;
	@%p22 bra 	$L__BB1_1;
	ret;

}


// ===== COMPILED SASS (sm_100) =====

	.target	sm_100

	.elftype	@"ET_EXEC"


//--------------------- .note.nv.tkinfo           --------------------------
	.section	.note.nv.tkinfo,"",@"SHT_NOTE"
	.sectionflags	@"SHF_NOTE_NV_TKINFO"
	.tkinfo
        /*0018*/ 	.word	0x00000002
        /*0030*/ 	.string	""
        /*0030*/ 	.string	"ptxas"
        /*0030*/ 	.string	"Cuda compilation tools, release 13.0, V13.0.88"
        /*0030*/ 	.string	"Build cuda_13.0.r13.0/compiler.36424714_0"
        /*0030*/ 	.string	"-arch sm_100 -m 64 "



//--------------------- .note.nv.cuinfo           --------------------------
	.section	.note.nv.cuinfo,"",@"SHT_NOTE"
	.sectionflags	@"SHF_NOTE_NV_CUINFO"
        /*0018*/ 	.short	0x0002
        /*001a*/ 	.short	0x0064
        /*001c*/ 	.short	0x0082
	.zero		2


//--------------------- .nv.info                  --------------------------
	.section	.nv.info,"",@"SHT_CUDA_INFO"
	.align	4


	//----- nvinfo : EIATTR_REGCOUNT
	.align		4
        /*0000*/ 	.byte	0x04, 0x2f
        /*0002*/ 	.short	(.L_1 - .L_0)
	.align		4
.L_0:
        /*0004*/ 	.word	index@(_Z20edge_softmax_forwardPiPfS0_)
        /*0008*/ 	.word	0x0000001d


	//----- nvinfo : EIATTR_FRAME_SIZE
	.align		4
.L_1:
        /*000c*/ 	.byte	0x04, 0x11
        /*000e*/ 	.short	(.L_3 - .L_2)
	.align		4
.L_2:
        /*0010*/ 	.word	index@($__internal_1_$__cuda_sm3x_div_rn_noftz_f32_slowpath)
        /*0014*/ 	.word	0x00000000


	//----- nvinfo : EIATTR_FRAME_SIZE
	.align		4
.L_3:
        /*0018*/ 	.byte	0x04, 0x11
        /*001a*/ 	.short	(.L_5 - .L_4)
	.align		4
.L_4:
        /*001c*/ 	.word	index@(_Z20edge_softmax_forwardPiPfS0_)
        /*0020*/ 	.word	0x00000000


	//----- nvinfo : EIATTR_REGCOUNT
	.align		4
.L_5:
        /*0024*/ 	.byte	0x04, 0x2f
        /*0026*/ 	.short	(.L_7 - .L_6)
	.align		4
.L_6:
        /*0028*/ 	.word	index@(_Z25edge_softmax_forward_warpPiPfS0_)
        /*002c*/ 	.word	0x0000001e


	//----- nvinfo : EIATTR_FRAME_SIZE
	.align		4
.L_7:
        /*0030*/ 	.byte	0x04, 0x11
        /*0032*/ 	.short	(.L_9 - .L_8)
	.align		4
.L_8:
        /*0034*/ 	.word	index@($__internal_0_$__cuda_sm3x_div_rn_noftz_f32_slowpath)
        /*0038*/ 	.word	0x00000000


	//----- nvinfo : EIATTR_FRAME_SIZE
	.align		4
.L_9:
        /*003c*/ 	.byte	0x04, 0x11
        /*003e*/ 	.short	(.L_11 - .L_10)
	.align		4
.L_10:
        /*0040*/ 	.word	index@(_Z25edge_softmax_forward_warpPiPfS0_)
        /*0044*/ 	.word	0x00000000


	//----- nvinfo : EIATTR_MIN_STACK_SIZE
	.align		4
.L_11:
        /*0048*/ 	.byte	0x04, 0x12
        /*004a*/ 	.short	(.L_13 - .L_12)
	.align		4
.L_12:
        /*004c*/ 	.word	index@(_Z25edge_softmax_forward_warpPiPfS0_)
        /*0050*/ 	.word	0x00000000


	//----- nvinfo : EIATTR_MIN_STACK_SIZE
	.align		4
.L_13:
        /*0054*/ 	.byte	0x04, 0x12
        /*0056*/ 	.short	(.L_15 - .L_14)
	.align		4
.L_14:
        /*0058*/ 	.word	index@(_Z20edge_softmax_forwardPiPfS0_)
        /*005c*/ 	.word	0x00000000
.L_15:


//--------------------- .nv.compat                --------------------------
	.section	.nv.compat,"",@"SHT_CUDA_COMPAT_INFO"
	.align	4
        /*0000*/ 	.byte	0x02, 0x09, 0x00, 0x00, 0x02, 0x02, 0x01, 0x00, 0x02, 0x05, 0x05, 0x00, 0x03, 0x07, 0x01, 0x01
        /*0010*/ 	.byte	0x02, 0x03, 0x00, 0x00, 0x02, 0x06, 0x01, 0x00, 0x04, 0x0b, 0x08, 0x00, 0x01, 0x00, 0x00, 0x00
        /*0020*/ 	.byte	0x00, 0x00, 0x00, 0x00


//--------------------- .nv.info._Z25edge_softmax_forward_warpPiPfS0_ --------------------------
	.section	.nv.info._Z25edge_softmax_forward_warpPiPfS0_,"",@"SHT_CUDA_INFO"
	.sectionflags	@""
	.align	4


	//----- nvinfo : EIATTR_CUDA_API_VERSION
	.align		4
        /*0000*/ 	.byte	0x04, 0x37
        /*0002*/ 	.short	(.L_17 - .L_16)
.L_16:
        /*0004*/ 	.word	0x00000082


	//----- nvinfo : EIATTR_KPARAM_INFO
	.align		4
.L_17:
        /*0008*/ 	.byte	0x04, 0x17
        /*000a*/ 	.short	(.L_19 - .L_18)
.L_18:
        /*000c*/ 	.word	0x00000000
        /*0010*/ 	.short	0x0002
        /*0012*/ 	.short	0x0010
        /*0014*/ 	.byte	0x00, 0xf5, 0x21, 0x00


	//----- nvinfo : EIATTR_KPARAM_INFO
	.align		4
.L_19:
        /*0018*/ 	.byte	0x04, 0x17
        /*001a*/ 	.short	(.L_21 - .L_20)
.L_20:
        /*001c*/ 	.word	0x00000000
        /*0020*/ 	.short	0x0001
        /*0022*/ 	.short	0x0008
        /*0024*/ 	.byte	0x00, 0xf5, 0x21, 0x00


	//----- nvinfo : EIATTR_KPARAM_INFO
	.align		4
.L_21:
        /*0028*/ 	.byte	0x04, 0x17
        /*002a*/ 	.short	(.L_23 - .L_22)
.L_22:
        /*002c*/ 	.word	0x00000000
        /*0030*/ 	.short	0x0000
        /*0032*/ 	.short	0x0000
        /*0034*/ 	.byte	0x00, 0xf5, 0x21, 0x00


	//----- nvinfo : EIATTR_SPARSE_MMA_MASK
	.align		4
.L_23:
        /*0038*/ 	.byte	0x03, 0x50
        /*003a*/ 	.short	0x0000


	//----- nvinfo : EIATTR_MAXREG_COUNT
	.align		4
        /*003c*/ 	.byte	0x03, 0x1b
        /*003e*/ 	.short	0x00ff


	//----- nvinfo : EIATTR_MERCURY_ISA_VERSION
	.align		4
        /*0040*/ 	.byte	0x03, 0x5f
        /*0042*/ 	.short	0x0101


	//----- nvinfo : EIATTR_COOP_GROUP_MASK_REGIDS
	.align		4
        /*0044*/ 	.byte	0x04, 0x29
        /*0046*/ 	.short	(.L_25 - .L_24)


	//   ....[0]....
.L_24:
        /*0048*/ 	.word	0xffffffff


	//   ....[1]....
        /*004c*/ 	.word	0xffffffff


	//   ....[2]....
        /*0050*/ 	.word	0xffffffff


	//   ....[3]....
        /*0054*/ 	.word	0xffffffff


	//   ....[4]....
        /*0058*/ 	.word	0xffffffff


	//   ....[5]....
        /*005c*/ 	.word	0x0500000d


	//   ....[6]....
        /*0060*/ 	.word	0x0500000d


	//   ....[7]....
        /*0064*/ 	.word	0x0500000d


	//   ....[8]....
        /*0068*/ 	.word	0x0500000d


	//   ....[9]....
        /*006c*/ 	.word	0x0500000d


	//----- nvinfo : EIATTR_COOP_GROUP_INSTR_OFFSETS
	.align		4
.L_25:
        /*0070*/ 	.byte	0x04, 0x28
        /*0072*/ 	.short	(.L_27 - .L_26)


	//   ....[0]....
.L_26:
        /*0074*/ 	.word	0x00000980


	//   ....[1]....
        /*0078*/ 	.word	0x000009a0


	//   ....[2]....
        /*007c*/ 	.word	0x000009c0


	//   ....[3]....
        /*0080*/ 	.word	0x000009e0


	//   ....[4]....
        /*0084*/ 	.word	0x00000a00


	//   ....[5]....
        /*0088*/ 	.word	0x00000c20


	//   ....[6]....
        /*008c*/ 	.word	0x00000cb0


	//   ....[7]....
        /*0090*/ 	.word	0x00000d20


	//   ....[8]....
        /*0094*/ 	.word	0x00000d90


	//   ....[9]....
        /*0098*/ 	.word	0x00000e00


	//----- nvinfo : EIATTR_VRC_CTA_INIT_COUNT
	.align		4
.L_27:
        /*009c*/ 	.byte	0x02, 0x4a
	.zero		1
	.zero		1


	//----- nvinfo : EIATTR_EXIT_INSTR_OFFSETS
	.align		4
        /*00a0*/ 	.byte	0x04, 0x1c
        /*00a2*/ 	.short	(.L_29 - .L_28)


	//   ....[0]....
.L_28:
        /*00a4*/ 	.word	0x00000bb0


	//----- nvinfo : EIATTR_CRS_STACK_SIZE
	.align		4
.L_29:
        /*00a8*/ 	.byte	0x04, 0x1e
        /*00aa*/ 	.short	(.L_31 - .L_30)
.L_30:
        /*00ac*/ 	.word	0x00000000


	//----- nvinfo : EIATTR_CBANK_PARAM_SIZE
	.align		4
.L_31:
        /*00b0*/ 	.byte	0x03, 0x19
        /*00b2*/ 	.short	0x0018


	//----- nvinfo : EIATTR_PARAM_CBANK
	.align		4
        /*00b4*/ 	.byte	0x04, 0x0a
        /*00b6*/ 	.short	(.L_33 - .L_32)
	.align		4
.L_32:
        /*00b8*/ 	.word	index@(.nv.constant0._Z25edge_softmax_forward_warpPiPfS0_)
        /*00bc*/ 	.short	0x0380
        /*00be*/ 	.short	0x0018


	//----- nvinfo : EIATTR_SW_WAR
	.align		4
.L_33:
        /*00c0*/ 	.byte	0x04, 0x36
        /*00c2*/ 	.short	(.L_35 - .L_34)
.L_34:
        /*00c4*/ 	.word	0x00000008
.L_35:


//--------------------- .nv.info._Z20edge_softmax_forwardPiPfS0_ --------------------------
	.section	.nv.info._Z20edge_softmax_forwardPiPfS0_,"",@"SHT_CUDA_INFO"
	.sectionflags	@""
	.align	4


	//----- nvinfo : EIATTR_CUDA_API_VERSION
	.align		4
        /*0000*/ 	.byte	0x04, 0x37
        /*0002*/ 	.short	(.L_37 - .L_36)
.L_36:
        /*0004*/ 	.word	0x00000082


	//----- nvinfo : EIATTR_KPARAM_INFO
	.align		4
.L_37:
        /*0008*/ 	.byte	0x04, 0x17
        /*000a*/ 	.short	(.L_39 - .L_38)
.L_38:
        /*000c*/ 	.word	0x00000000
        /*0010*/ 	.short	0x0002
        /*0012*/ 	.short	0x0010
        /*0014*/ 	.byte	0x00, 0xf5, 0x21, 0x00


	//----- nvinfo : EIATTR_KPARAM_INFO
	.align		4
.L_39:
        /*0018*/ 	.byte	0x04, 0x17
        /*001a*/ 	.short	(.L_41 - .L_40)
.L_40:
        /*001c*/ 	.word	0x00000000
        /*0020*/ 	.short	0x0001
        /*0022*/ 	.short	0x0008
        /*0024*/ 	.byte	0x00, 0xf5, 0x21, 0x00


	//----- nvinfo : EIATTR_KPARAM_INFO
	.align		4
.L_41:
        /*0028*/ 	.byte	0x04, 0x17
        /*002a*/ 	.short	(.L_43 - .L_42)
.L_42:
        /*002c*/ 	.word	0x00000000
        /*0030*/ 	.short	0x0000
        /*0032*/ 	.short	0x0000
        /*0034*/ 	.byte	0x00, 0xf5, 0x21, 0x00


	//----- nvinfo : EIATTR_SPARSE_MMA_MASK
	.align		4
.L_43:
        /*0038*/ 	.byte	0x03, 0x50
        /*003a*/ 	.short	0x0000


	//----- nvinfo : EIATTR_MAXREG_COUNT
	.align		4
        /*003c*/ 	.byte	0x03, 0x1b
        /*003e*/ 	.short	0x00ff


	//----- nvinfo : EIATTR_MERCURY_ISA_VERSION
	.align		4
        /*0040*/ 	.byte	0x03, 0x5f
        /*0042*/ 	.short	0x0101


	//----- nvinfo : EIATTR_VRC_CTA_INIT_COUNT
	.align		4
        /*0044*/ 	.byte	0x02, 0x4a
	.zero		1
	.zero		1


	//----- nvinfo : EIATTR_EXIT_INSTR_OFFSETS
	.align		4
        /*0048*/ 	.byte	0x04, 0x1c
        /*004a*/ 	.short	(.L_45 - .L_44)


	//   ....[0]....
.L_44:
        /*004c*/ 	.word	0x00000aa0


	//----- nvinfo : EIATTR_CRS_STACK_SIZE
	.align		4
.L_45:
        /*0050*/ 	.byte	0x04, 0x1e
        /*0052*/ 	.short	(.L_47 - .L_46)
.L_46:
        /*0054*/ 	.word	0x00000000


	//----- nvinfo : EIATTR_CBANK_PARAM_SIZE
	.align		4
.L_47:
        /*0058*/ 	.byte	0x03, 0x19
        /*005a*/ 	.short	0x0018


	//----- nvinfo : EIATTR_PARAM_CBANK
	.align		4
        /*005c*/ 	.byte	0x04, 0x0a
        /*005e*/ 	.short	(.L_49 - .L_48)
	.align		4
.L_48:
        /*0060*/ 	.word	index@(.nv.constant0._Z20edge_softmax_forwardPiPfS0_)
        /*0064*/ 	.short	0x0380
        /*0066*/ 	.short	0x0018


	//----- nvinfo : EIATTR_SW_WAR
	.align		4
.L_49:
        /*0068*/ 	.byte	0x04, 0x36
        /*006a*/ 	.short	(.L_51 - .L_50)
.L_50:
        /*006c*/ 	.word	0x00000008
.L_51:


//--------------------- .nv.callgraph             --------------------------
	.section	.nv.callgraph,"",@"SHT_CUDA_CALLGRAPH"
	.align	4
	.sectionentsize	8
	.align		4
        /*0000*/ 	.word	0x00000000
	.align		4
        /*0004*/ 	.word	0xffffffff
	.align		4
        /*0008*/ 	.word	0x00000000
	.align		4
        /*000c*/ 	.word	0xfffffffe
	.align		4
        /*0010*/ 	.word	0x00000000
	.align		4
        /*0014*/ 	.word	0xfffffffd
	.align		4
        /*0018*/ 	.word	0x00000000
	.align		4
        /*001c*/ 	.word	0xfffffffc


//--------------------- .text._Z25edge_softmax_forward_warpPiPfS0_ --------------------------
	.section	.text._Z25edge_softmax_forward_warpPiPfS0_,"ax",@progbits
	.align	128
        .global         _Z25edge_softmax_forward_warpPiPfS0_
        .type           _Z25edge_softmax_forward_warpPiPfS0_,@function
        .size           _Z25edge_softmax_forward_warpPiPfS0_,(.L_x_68 - _Z25edge_softmax_forward_warpPiPfS0_)
        .other          _Z25edge_softmax_forward_warpPiPfS0_,@"STO_CUDA_ENTRY STV_DEFAULT"
_Z25edge_softmax_forward_warpPiPfS0_:
.text._Z25edge_softmax_forward_warpPiPfS0_:
[----:B------:R-:W-:Y:S01]  /*0000*/  LDC R1, c[0x0][0x37c] ;  /* 0x0000df00ff017b82 */ /* 0x000fe20000000800 */
[----:B------:R-:W0:Y:S01]  /*0010*/  S2R R8, SR_CTAID.Y ;  /* 0x0000000000087919 */ /* 0x000e220000002600 */
[----:B------:R-:W0:Y:S06]  /*0020*/  LDCU UR6, c[0x0][0x364] ;  /* 0x00006c80ff0677ac */ /* 0x000e2c0008000800 */
[----:B------:R-:W1:Y:S01]  /*0030*/  LDC.64 R6, c[0x0][0x390] ;  /* 0x0000e400ff067b82 */ /* 0x000e620000000a00 */
[----:B------:R-:W-:Y:S01]  /*0040*/  IMAD.MOV.U32 R22, RZ, RZ, RZ ;  /* 0x000000ffff167224 */ /* 0x000fe200078e00ff */
[----:B------:R-:W0:Y:S01]  /*0050*/  S2R R3, SR_TID.Y ;  /* 0x0000000000037919 */ /* 0x000e220000002200 */
[----:B------:R-:W2:Y:S05]  /*0060*/  LDCU.64 UR4, c[0x0][0x388] ;  /* 0x00007100ff0477ac */ /* 0x000eaa0008000a00 */
[----:B------:R-:W3:Y:S01]  /*0070*/  LDC.64 R4, c[0x0][0x380] ;  /* 0x0000e000ff047b82 */ /* 0x000ee20000000a00 */
[----:B--2---:R-:W-:-:S04]  /*0080*/  UIADD3 UR4, UP0, UPT, UR4, 0x20, URZ ;  /* 0x0000002004047890 */ /* 0x004fc8000ff1e0ff */
[----:B------:R-:W-:Y:S01]  /*0090*/  UIADD3.X UR5, UPT, UPT, URZ, UR5, URZ, UP0, !UPT ;  /* 0x00000005ff057290 */ /* 0x000fe200087fe4ff */
[----:B0-----:R-:W-:Y:S01]  /*00a0*/  IMAD R8, R8, UR6, R3 ;  /* 0x0000000608087c24 */ /* 0x001fe2000f8e0203 */
[----:B------:R-:W0:Y:S04]  /*00b0*/  LDCU.64 UR6, c[0x0][0x358] ;  /* 0x00006b00ff0677ac */ /* 0x000e280008000a00 */
[----:B------:R-:W-:-:S05]  /*00c0*/  SHF.R.U32.HI R3, RZ, 0x5, R8 ;  /* 0x00000005ff037819 */ /* 0x000fca0000011608 */
[----:B-1----:R-:W-:-:S04]  /*00d0*/  IMAD.WIDE.U32 R6, R3, 0x4, R6 ;  /* 0x0000000403067825 */ /* 0x002fc800078e0006 */
[----:B0--3--:R-:W-:-:S07]  /*00e0*/  IMAD.WIDE.U32 R4, R3, 0x4, R4 ;  /* 0x0000000403047825 */ /* 0x009fce00078e0004 */
.L_x_18:
[----:B------:R-:W-:Y:S01]  /*00f0*/  ISETP.GT.U32.AND P0, PT, R8, 0x1ff, PT ;  /* 0x000001ff0800780c */ /* 0x000fe20003f04070 */
[----:B------:R-:W-:Y:S01]  /*0100*/  VIADD R22, R22, 0x1 ;  /* 0x0000000116167836 */ /* 0x000fe20000000000 */
[----:B------:R-:W-:Y:S04]  /*0110*/  BSSY B1, `(.L_x_0) ;  /* 0x00000a8000017945 */ /* 0x000fe80003800000 */
[----:B------:R-:W-:-:S07]  /*0120*/  ISETP.NE.AND P2, PT, R22, 0x10, PT ;  /* 0x000000101600780c */ /* 0x000fce0003f45270 */
[----:B------:R-:W-:Y:S06]  /*0130*/  @P0 BRA `(.L_x_1) ;  /* 0x0000000800940947 */ /* 0x000fec0003800000 */
[----:B------:R0:W-:Y:S04]  /*0140*/  STG.E desc[UR6][R6.64], RZ ;  /* 0x000000ff06007986 */ /* 0x0001e8000c101906 */
[----:B------:R-:W2:Y:S04]  /*0150*/  LDG.E R11, desc[UR6][R4.64] ;  /* 0x00000006040b7981 */ /* 0x000ea8000c1e1900 */
[----:B------:R-:W2:Y:S01]  /*0160*/  LDG.E R10, desc[UR6][R4.64+0x4] ;  /* 0x00000406040a7981 */ /* 0x000ea2000c1e1900 */
[----:B------:R-:W-:Y:S01]  /*0170*/  BSSY.RECONVERGENT B0, `(.L_x_2) ;  /* 0x0000061000007945 */ /* 0x000fe20003800200 */
[----:B--2---:R-:W-:-:S13]  /*0180*/  ISETP.GE.AND P0, PT, R11, R10, PT ;  /* 0x0000000a0b00720c */ /* 0x004fda0003f06270 */
[----:B0-----:R-:W-:Y:S05]  /*0190*/  @P0 BRA `(.L_x_3) ;  /* 0x0000000400780947 */ /* 0x001fea0003800000 */
[----:B------:R-:W-:Y:S01]  /*01a0*/  VIADDMNMX R2, R11, 0x1, R10, !PT ;  /* 0x000000010b027846 */ /* 0x000fe2000780010a */
[----:B------:R-:W-:Y:S01]  /*01b0*/  BSSY.RECONVERGENT B2, `(.L_x_4) ;  /* 0x000002a000027945 */ /* 0x000fe20003800200 */
[----:B------:R-:W-:-:S03]  /*01c0*/  IMAD.MOV.U32 R13, RZ, RZ, R11 ;  /* 0x000000ffff0d7224 */ /* 0x000fc600078e000b */
[----:B------:R-:W-:Y:S02]  /*01d0*/  IMAD.IADD R14, R2, 0x1, -R11 ;  /* 0x00000001020e7824 */ /* 0x000fe400078e0a0b */
[----:B------:R-:W-:-:S03]  /*01e0*/  IMAD.IADD R2, R11, 0x1, -R2 ;  /* 0x000000010b027824 */ /* 0x000fc600078e0a02 */
[----:B------:R-:W-:Y:S02]  /*01f0*/  LOP3.LUT R25, R14, 0xf, RZ, 0xc0, !PT ;  /* 0x0000000f0e197812 */ /* 0x000fe400078ec0ff */
[----:B------:R-:W-:Y:S02]  /*0200*/  ISETP.GT.U32.AND P0, PT, R2, -0x10, PT ;  /* 0xfffffff00200780c */ /* 0x000fe40003f04070 */
[----:B------:R-:W-:-:S11]  /*0210*/  ISETP.NE.AND P1, PT, R25, RZ, PT ;  /* 0x000000ff1900720c */ /* 0x000fd60003f25270 */
[----:B------:R-:W-:Y:S05]  /*0220*/  @P0 BRA `(.L_x_5) ;  /* 0x0000000000880947 */ /* 0x000fea0003800000 */
[----:B------:R-:W-:Y:S01]  /*0230*/  LOP3.LUT R15, R14, 0xfffffff0, RZ, 0xc0, !PT ;  /* 0xfffffff00e0f7812 */ /* 0x000fe200078ec0ff */
[----:B------:R-:W-:-:S03]  /*0240*/  IMAD.MOV.U32 R13, RZ, RZ, R11 ;  /* 0x000000ffff0d7224 */ /* 0x000fc600078e000b */
[----:B------:R-:W-:-:S07]  /*0250*/  IADD3 R15, PT, PT, -R15, RZ, RZ ;  /* 0x000000ff0f0f7210 */ /* 0x000fce0007ffe1ff */
.L_x_6:
[----:B------:R-:W-:Y:S02]  /*0260*/  IMAD.U32 R2, RZ, RZ, UR4 ;  /* 0x00000004ff027e24 */ /* 0x000fe4000f8e00ff */
[----:B------:R-:W-:Y:S02]  /*0270*/  IMAD.U32 R3, RZ, RZ, UR5 ;  /* 0x00000005ff037e24 */ /* 0x000fe4000f8e00ff */
[----:B------:R-:W-:-:S05]  /*0280*/  IMAD.WIDE R2, R13, 0x4, R2 ;  /* 0x000000040d027825 */ /* 0x000fca00078e0202 */
[----:B------:R-:W2:Y:S04]  /*0290*/  LDG.E R21, desc[UR6][R2.64+-0x20] ;  /* 0xffffe00602157981 */ /* 0x000ea8000c1e1900 */
[----:B------:R-:W2:Y:S04]  /*02a0*/  LDG.E R20, desc[UR6][R2.64+-0x1c] ;  /* 0xffffe40602147981 */ /* 0x000ea8000c1e1900 */
[----:B------:R-:W3:Y:S04]  /*02b0*/  LDG.E R23, desc[UR6][R2.64+-0x18] ;  /* 0xffffe80602177981 */ /* 0x000ee8000c1e1900 */
[----:B------:R-:W3:Y:S04]  /*02c0*/  LDG.E R24, desc[UR6][R2.64+-0x14] ;  /* 0xffffec0602187981 */ /* 0x000ee8000c1e1900 */
[----:B------:R-:W4:Y:S04]  /*02d0*/  LDG.E R18, desc[UR6][R2.64+-0x10] ;  /* 0xfffff00602127981 */ /* 0x000f28000c1e1900 */
[----:B------:R-:W4:Y:S04]  /*02e0*/  LDG.E R19, desc[UR6][R2.64+-0xc] ;  /* 0xfffff40602137981 */ /* 0x000f28000c1e1900 */
[----:B------:R-:W5:Y:S04]  /*02f0*/  LDG.E R16, desc[UR6][R2.64+-0x8] ;  /* 0xfffff80602107981 */ /* 0x000f68000c1e1900 */
[----:B------:R-:W5:Y:S04]  /*0300*/  LDG.E R17, desc[UR6][R2.64+-0x4] ;  /* 0xfffffc0602117981 */ /* 0x000f68000c1e1900 */
[----:B------:R-:W5:Y:S01]  /*0310*/  LDG.E R27, desc[UR6][R2.64+0x1c] ;  /* 0x00001c06021b7981 */ /* 0x000f62000c1e1900 */
[----:B--2---:R-:W-:-:S03]  /*0320*/  FMNMX3 R20, R12, R21, R20, !PT ;  /* 0x000000150c147276 */ /* 0x004fc60007800014 */
[----:B------:R-:W2:Y:S04]  /*0330*/  LDG.E R12, desc[UR6][R2.64] ;  /* 0x00000006020c7981 */ /* 0x000ea8000c1e1900 */
[----:B------:R-:W2:Y:S01]  /*0340*/  LDG.E R21, desc[UR6][R2.64+0x4] ;  /* 0x0000040602157981 */ /* 0x000ea2000c1e1900 */
[----:B---3--:R-:W-:-:S03]  /*0350*/  FMNMX3 R24, R20, R23, R24, !PT ;  /* 0x0000001714187276 */ /* 0x008fc60007800018 */
[----:B------:R-:W3:Y:S04]  /*0360*/  LDG.E R23, desc[UR6][R2.64+0x8] ;  /* 0x0000080602177981 */ /* 0x000ee8000c1e1900 */
[----:B------:R-:W3:Y:S01]  /*0370*/  LDG.E R20, desc[UR6][R2.64+0xc] ;  /* 0x00000c0602147981 */ /* 0x000ee2000c1e1900 */
[----:B----4-:R-:W-:-:S03]  /*0380*/  FMNMX3 R26, R24, R18, R19, !PT ;  /* 0x00000012181a7276 */ /* 0x010fc60007800013 */
[----:B------:R-:W4:Y:S04]  /*0390*/  LDG.E R24, desc[UR6][R2.64+0x10] ;  /* 0x0000100602187981 */ /* 0x000f28000c1e1900 */
[----:B------:R-:W4:Y:S04]  /*03a0*/  LDG.E R19, desc[UR6][R2.64+0x14] ;  /* 0x0000140602137981 */ /* 0x000f28000c1e1900 */
[----:B------:R-:W4:Y:S01]  /*03b0*/  LDG.E R18, desc[UR6][R2.64+0x18] ;  /* 0x0000180602127981 */ /* 0x000f22000c1e1900 */
[----:B------:R-:W-:Y:S01]  /*03c0*/  VIADD R15, R15, 0x10 ;  /* 0x000000100f0f7836 */ /* 0x000fe20000000000 */
[----:B-----5:R-:W-:-:S04]  /*03d0*/  FMNMX3 R16, R26, R16, R17, !PT ;  /* 0x000000101a107276 */ /* 0x020fc80007800011 */
[----:B------:R-:W-:Y:S01]  /*03e0*/  ISETP.NE.AND P0, PT, R15, RZ, PT ;  /* 0x000000ff0f00720c */ /* 0x000fe20003f05270 */
[----:B------:R-:W-:Y:S01]  /*03f0*/  VIADD R13, R13, 0x10 ;  /* 0x000000100d0d7836 */ /* 0x000fe20000000000 */
[----:B--2---:R-:W-:-:S04]  /*0400*/  FMNMX3 R12, R16, R12, R21, !PT ;  /* 0x0000000c100c7276 */ /* 0x004fc80007800015 */
[----:B---3--:R-:W-:-:S04]  /*0410*/  FMNMX3 R12, R12, R23, R20, !PT ;  /* 0x000000170c0c7276 */ /* 0x008fc80007800014 */
[----:B----4-:R-:W-:-:S04]  /*0420*/  FMNMX3 R19, R12, R24, R19, !PT ;  /* 0x000000180c137276 */ /* 0x010fc80007800013 */
[----:B------:R-:W-:Y:S01]  /*0430*/  FMNMX3 R12, R19, R18, R27, !PT ;  /* 0x00000012130c7276 */ /* 0x000fe2000780001b */
[----:B------:R-:W-:Y:S06]  /*0440*/  @P0 BRA `(.L_x_6) ;  /* 0xfffffffc00840947 */ /* 0x000fec000383ffff */
.L_x_5:
[----:B------:R-:W-:Y:S05]  /*0450*/  BSYNC.RECONVERGENT B2 ;  /* 0x0000000000027941 */ /* 0x000fea0003800200 */
.L_x_4:
[----:B------:R-:W-:Y:S05]  /*0460*/  @!P1 BRA `(.L_x_3) ;  /* 0x0000000000c49947 */ /* 0x000fea0003800000 */
[----:B------:R-:W-:Y:S01]  /*0470*/  ISETP.GE.U32.AND P0, PT, R25, 0x8, PT ;  /* 0x000000081900780c */ /* 0x000fe20003f06070 */
[----:B------:R-:W-:Y:S01]  /*0480*/  BSSY.RECONVERGENT B2, `(.L_x_7) ;  /* 0x0000013000027945 */ /* 0x000fe20003800200 */
[----:B------:R-:W-:-:S04]  /*0490*/  LOP3.LUT R21, R14, 0x7, RZ, 0xc0, !PT ;  /* 0x000000070e157812 */ /* 0x000fc800078ec0ff */
[----:B------:R-:W-:-:S07]  /*04a0*/  ISETP.NE.AND P1, PT, R21, RZ, PT ;  /* 0x000000ff1500720c */ /* 0x000fce0003f25270 */
[----:B------:R-:W-:Y:S06]  /*04b0*/  @!P0 BRA `(.L_x_8) ;  /* 0x00000000003c8947 */ /* 0x000fec0003800000 */
[----:B------:R-:W0:Y:S02]  /*04c0*/  LDC.64 R2, c[0x0][0x388] ;  /* 0x0000e200ff027b82 */ /* 0x000e240000000a00 */
[----:B0-----:R-:W-:-:S05]  /*04d0*/  IMAD.WIDE R2, R13, 0x4, R2 ;  /* 0x000000040d027825 */ /* 0x001fca00078e0202 */
[----:B------:R-:W2:Y:S04]  /*04e0*/  LDG.E R15, desc[UR6][R2.64] ;  /* 0x00000006020f7981 */ /* 0x000ea8000c1e1900 */
[----:B------:R-:W2:Y:S04]  /*04f0*/  LDG.E R16, desc[UR6][R2.64+0x4] ;  /* 0x0000040602107981 */ /* 0x000ea8000c1e1900 */
[----:B------:R-:W3:Y:S04]  /*0500*/  LDG.E R18, desc[UR6][R2.64+0x8] ;  /* 0x0000080602127981 */ /* 0x000ee8000c1e1900 */
[----:B------:R-:W3:Y:S04]  /*0510*/  LDG.E R17, desc[UR6][R2.64+0xc] ;  /* 0x00000c0602117981 */ /* 0x000ee8000c1e1900 */
[----:B------:R-:W4:Y:S04]  /*0520*/  LDG.E R20, desc[UR6][R2.64+0x10] ;  /* 0x0000100602147981 */ /* 0x000f28000c1e1900 */
[----:B------:R-:W4:Y:S04]  /*0530*/  LDG.E R19, desc[UR6][R2.64+0x14] ;  /* 0x0000140602137981 */ /* 0x000f28000c1e1900 */
[----:B------:R-:W5:Y:S04]  /*0540*/  LDG.E R24, desc[UR6][R2.64+0x18] ;  /* 0x0000180602187981 */ /* 0x000f68000c1e1900 */
[----:B------:R-:W5:Y:S01]  /*0550*/  LDG.E R23, desc[UR6][R2.64+0x1c] ;  /* 0x00001c0602177981 */ /* 0x000f62000c1e1900 */
[----:B------:R-:W-:Y:S01]  /*0560*/  VIADD R13, R13, 0x8 ;  /* 0x000000080d0d7836 */ /* 0x000fe20000000000 */
[----:B--2---:R-:W-:-:S04]  /*0570*/  FMNMX3 R15, R12, R15, R16, !PT ;  /* 0x0000000f0c0f7276 */ /* 0x004fc80007800010 */
[----:B---3--:R-:W-:-:S04]  /*0580*/  FMNMX3 R15, R15, R18, R17, !PT ;  /* 0x000000120f0f7276 */ /* 0x008fc80007800011 */
[----:B----4-:R-:W-:-:S04]  /*0590*/  FMNMX3 R15, R15, R20, R19, !PT ;  /* 0x000000140f0f7276 */ /* 0x010fc80007800013 */
[----:B-----5:R-:W-:-:S07]  /*05a0*/  FMNMX3 R12, R15, R24, R23, !PT ;  /* 0x000000180f0c7276 */ /* 0x020fce0007800017 */
.L_x_8:
[----:B------:R-:W-:Y:S05]  /*05b0*/  BSYNC.RECONVERGENT B2 ;  /* 0x0000000000027941 */ /* 0x000fea0003800200 */
.L_x_7:
        /* <DEDUP_REMOVED lines=11> */
[----:B------:R-:W3:Y:S01]  /*0670*/  LDG.E R18, desc[UR6][R2.64+0xc] ;  /* 0x00000c0602127981 */ /* 0x000ee2000c1e1900 */
[----:B------:R-:W-:-:S02]  /*0680*/  IADD3 R13, PT, PT, R13, 0x4, RZ ;  /* 0x000000040d0d7810 */ /* 0x000fc40007ffe0ff */
[----:B--2---:R-:W-:-:S04]  /*0690*/  FMNMX3 R12, R12, R15, R16, !PT ;  /* 0x0000000f0c0c7276 */ /* 0x004fc80007800010 */
[----:B---3--:R-:W-:-:S07]  /*06a0*/  FMNMX3 R12, R12, R17, R18, !PT ;  /* 0x000000110c0c7276 */ /* 0x008fce0007800012 */
.L_x_10:
[----:B------:R-:W-:Y:S05]  /*06b0*/  BSYNC.RECONVERGENT B2 ;  /* 0x0000000000027941 */ /* 0x000fea0003800200 */
.L_x_9:
[----:B------:R-:W-:Y:S05]  /*06c0*/  @!P1 BRA `(.L_x_3) ;  /* 0x00000000002c9947 */ /* 0x000fea0003800000 */
[----:B------:R-:W0:Y:S02]  /*06d0*/  LDC.64 R2, c[0x0][0x388] ;  /* 0x0000e200ff027b82 */ /* 0x000e240000000a00 */
[----:B0-----:R-:W-:-:S05]  /*06e0*/  IMAD.WIDE R2, R13, 0x4, R2 ;  /* 0x000000040d027825 */ /* 0x001fca00078e0202 */
[----:B------:R-:W2:Y:S01]  /*06f0*/  LDG.E R13, desc[UR6][R2.64] ;  /* 0x00000006020d7981 */ /* 0x000ea2000c1e1900 */
[----:B------:R-:W-:Y:S02]  /*0700*/  ISETP.NE.AND P0, PT, R14, 0x1, PT ;  /* 0x000000010e00780c */ /* 0x000fe40003f05270 */
[----:B--2---:R-:W-:-:S11]  /*0710*/  FMNMX R12, R12, R13, !PT ;  /* 0x0000000d0c0c7209 */ /* 0x004fd60007800000 */
[----:B------:R-:W-:Y:S05]  /*0720*/  @!P0 BRA `(.L_x_3) ;  /* 0x0000000000148947 */ /* 0x000fea0003800000 */
[----:B------:R-:W-:Y:S01]  /*0730*/  ISETP.NE.AND P0, PT, R14, 0x2, PT ;  /* 0x000000020e00780c */ /* 0x000fe20003f05270 */
[----:B------:R-:W2:-:S12]  /*0740*/  LDG.E R13, desc[UR6][R2.64+0x4] ;  /* 0x00000406020d7981 */ /* 0x000e98000c1e1900 */
[----:B------:R-:W3:Y:S01]  /*0750*/  @P0 LDG.E R15, desc[UR6][R2.64+0x8] ;  /* 0x00000806020f0981 */ /* 0x000ee2000c1e1900 */
[----:B--2---:R-:W-:-:S04]  /*0760*/  FMNMX R12, R12, R13, !PT ;  /* 0x0000000d0c0c7209 */ /* 0x004fc80007800000 */
[----:B---3--:R-:W-:-:S07]  /*0770*/  @P0 FMNMX R12, R12, R15, !PT ;  /* 0x0000000f0c0c0209 */ /* 0x008fce0007800000 */
.L_x_3:
[----:B------:R-:W-:Y:S05]  /*0780*/  BSYNC.RECONVERGENT B0 ;  /* 0x0000000000007941 */ /* 0x000fea0003800200 */
.L_x_2:
[----:B------:R-:W0:Y:S01]  /*0790*/  LDC.64 R2, c[0x0][0x388] ;  /* 0x0000e200ff027b82 */ /* 0x000e220000000a00 */
[----:B------:R-:W-:Y:S01]  /*07a0*/  ISETP.GE.AND P1, PT, R11, R10, PT ;  /* 0x0000000a0b00720c */ /* 0x000fe20003f26270 */
[----:B------:R-:W-:Y:S01]  /*07b0*/  BSSY.RECONVERGENT B0, `(.L_x_11) ;  /* 0x0000019000007945 */ /* 0x000fe20003800200 */
[----:B------:R-:W-:-:S11]  /*07c0*/  LOP3.LUT P0, RZ, R8, 0x1f, RZ, 0xc0, !PT ;  /* 0x0000001f08ff7812 */ /* 0x000fd6000780c0ff */
[----:B------:R-:W-:Y:S05]  /*07d0*/  @P1 BRA `(.L_x_12) ;  /* 0x0000000000581947 */ /* 0x000fea0003800000 */
[----:B------:R-:W-:Y:S01]  /*07e0*/  BSSY.RECONVERGENT B2, `(.L_x_13) ;  /* 0x0000014000027945 */ /* 0x000fe20003800200 */
.L_x_14:
[----:B0-----:R-:W-:-:S05]  /*07f0*/  IMAD.WIDE R14, R11, 0x4, R2 ;  /* 0x000000040b0e7825 */ /* 0x001fca00078e0202 */
[----:B------:R-:W2:Y:S01]  /*0800*/  LDG.E R13, desc[UR6][R14.64] ;  /* 0x000000060e0d7981 */ /* 0x000ea2000c1e1900 */
[----:B------:R-:W-:Y:S02]  /*0810*/  IMAD.MOV.U32 R0, RZ, RZ, 0x3bbb989d ;  /* 0x3bbb989dff007424 */ /* 0x000fe400078e00ff */
[----:B------:R-:W-:Y:S02]  /*0820*/  IMAD.MOV.U32 R17, RZ, RZ, 0x437c0000 ;  /* 0x437c0000ff117424 */ /* 0x000fe400078e00ff */
[----:B--2---:R-:W-:-:S05]  /*0830*/  FADD R13, -R12, R13 ;  /* 0x0000000d0c0d7221 */ /* 0x004fca0000000100 */
[----:B------:R1:W-:Y:S04]  /*0840*/  STG.E desc[UR6][R14.64], R13 ;  /* 0x0000000d0e007986 */ /* 0x0003e8000c101906 */
[----:B------:R-:W2:Y:S01]  /*0850*/  LDG.E R16, desc[UR6][R4.64+0x4] ;  /* 0x0000040604107981 */ /* 0x000ea2000c1e1900 */
[----:B------:R-:W-:Y:S01]  /*0860*/  FFMA.SAT R0, R13, R0, 0.5 ;  /* 0x3f0000000d007423 */ /* 0x000fe20000002000 */
[----:B------:R-:W-:-:S03]  /*0870*/  VIADD R11, R11, 0x1 ;  /* 0x000000010b0b7836 */ /* 0x000fc60000000000 */
[----:B------:R-:W-:-:S04]  /*0880*/  FFMA.RM R0, R0, R17, 12582913 ;  /* 0x4b40000100007423 */ /* 0x000fc80000004011 */
[C---:B------:R-:W-:Y:S01]  /*0890*/  FADD R10, R0.reuse, -12583039 ;  /* 0xcb40007f000a7421 */ /* 0x040fe20000000000 */
[----:B------:R-:W-:-:S03]  /*08a0*/  IMAD.SHL.U32 R0, R0, 0x800000, RZ ;  /* 0x0080000000007824 */ /* 0x000fc600078e00ff */
[----:B------:R-:W-:-:S04]  /*08b0*/  FFMA R10, R13, 1.4426950216293334961, -R10 ;  /* 0x3fb8aa3b0d0a7823 */ /* 0x000fc8000000080a */
[----:B------:R-:W-:-:S04]  /*08c0*/  FFMA R10, R13, 1.925963033500011079e-08, R10 ;  /* 0x32a570600d0a7823 */ /* 0x000fc8000000000a */
[----:B------:R-:W0:Y:S02]  /*08d0*/  MUFU.EX2 R17, R10 ;  /* 0x0000000a00117308 */ /* 0x000e240000000800 */
[----:B0-----:R-:W-:-:S04]  /*08e0*/  FMUL R0, R0, R17 ;  /* 0x0000001100007220 */ /* 0x001fc80000400000 */
[----:B------:R-:W-:Y:S01]  /*08f0*/  FADD R9, R0, R9 ;  /* 0x0000000900097221 */ /* 0x000fe20000000000 */
[----:B--2---:R-:W-:-:S13]  /*0900*/  ISETP.GE.AND P1, PT, R11, R16, PT ;  /* 0x000000100b00720c */ /* 0x004fda0003f26270 */
[----:B-1----:R-:W-:Y:S05]  /*0910*/  @!P1 BRA `(.L_x_14) ;  /* 0xfffffffc00b49947 */ /* 0x002fea000383ffff */
[----:B------:R-:W-:Y:S05]  /*0920*/  BSYNC.RECONVERGENT B2 ;  /* 0x0000000000027941 */ /* 0x000fea0003800200 */
.L_x_13:
[----:B------:R-:W-:-:S07]  /*0930*/  IMAD.MOV.U32 R10, RZ, RZ, R16 ;  /* 0x000000ffff0a7224 */ /* 0x000fce00078e0010 */
.L_x_12:
[----:B------:R-:W-:Y:S05]  /*0940*/  BSYNC.RECONVERGENT B0 ;  /* 0x0000000000007941 */ /* 0x000fea0003800200 */
.L_x_11:
[----:B------:R-:W-:Y:S01]  /*0950*/  UMOV UR8, 0xffffffff ;  /* 0xffffffff00087882 */ /* 0x000fe20000000000 */
[----:B------:R-:W-:Y:S02]  /*0960*/  MOV R11, R9 ;  /* 0x00000009000b7202 */ /* 0x000fe40000000f00 */
[----:B------:R-:W-:Y:S05]  /*0970*/  BRA.DIV UR8, `(.L_x_15) ;  /* 0x0000000208907947 */ /* 0x000fea000b800000 */
[----:B0-----:R-:W0:Y:S02]  /*0980*/  SHFL.DOWN PT, R2, R11, 0x10, 0x1f ;  /* 0x0a001f000b027f89 */ /* 0x001e2400000e0000 */
[----:B0-----:R-:W-:-:S05]  /*0990*/  FADD R2, R2, R11 ;  /* 0x0000000b02027221 */ /* 0x001fca0000000000 */
[----:B------:R-:W0:Y:S02]  /*09a0*/  SHFL.DOWN PT, R3, R2, 0x8, 0x1f ;  /* 0x09001f0002037f89 */ /* 0x000e2400000e0000 */
[----:B0-----:R-:W-:-:S05]  /*09b0*/  FADD R3, R2, R3 ;  /* 0x0000000302037221 */ /* 0x001fca0000000000 */
[----:B------:R-:W0:Y:S02]  /*09c0*/  SHFL.DOWN PT, R14, R3, 0x4, 0x1f ;  /* 0x08801f00030e7f89 */ /* 0x000e2400000e0000 */
[----:B0-----:R-:W-:-:S05]  /*09d0*/  FADD R14, R3, R14 ;  /* 0x0000000e030e7221 */ /* 0x001fca0000000000 */
[----:B------:R-:W0:Y:S02]  /*09e0*/  SHFL.DOWN PT, R9, R14, 0x2, 0x1f ;  /* 0x08401f000e097f89 */ /* 0x000e2400000e0000 */
[----:B0-----:R-:W-:-:S05]  /*09f0*/  FADD R9, R14, R9 ;  /* 0x000000090e097221 */ /* 0x001fca0000000000 */
[----:B------:R0:W1:Y:S02]  /*0a00*/  SHFL.DOWN PT, R16, R9, 0x1, 0x1f ;  /* 0x08201f0009107f89 */ /* 0x00006400000e0000 */
.L_x_25:
[----:B------:R-:W2:Y:S01]  /*0a10*/  LDG.E R3, desc[UR6][R4.64] ;  /* 0x0000000604037981 */ /* 0x000ea2000c1e1900 */
[----:B-1----:R-:W-:-:S04]  /*0a20*/  @!P0 FADD R11, R9, R16 ;  /* 0x00000010090b8221 */ /* 0x002fc80000000000 */
[----:B0-----:R-:W-:Y:S01]  /*0a30*/  IMAD.MOV.U32 R9, RZ, RZ, R11 ;  /* 0x000000ffff097224 */ /* 0x001fe200078e000b */
[----:B--2---:R-:W-:-:S13]  /*0a40*/  ISETP.GE.AND P1, PT, R3, R10, PT ;  /* 0x0000000a0300720c */ /* 0x004fda0003f26270 */
[----:B------:R-:W-:Y:S05]  /*0a50*/  @P1 BRA `(.L_x_1) ;  /* 0x00000000004c1947 */ /* 0x000fea0003800000 */
[----:B------:R-:W0:Y:S01]  /*0a60*/  MUFU.RCP R2, R9 ;  /* 0x0000000900027308 */ /* 0x000e220000001000 */
[----:B------:R-:W-:Y:S01]  /*0a70*/  BSSY.RECONVERGENT B0, `(.L_x_16) ;  /* 0x000000c000007945 */ /* 0x000fe20003800200 */
[----:B------:R-:W-:-:S06]  /*0a80*/  IMAD.MOV.U32 R10, RZ, RZ, R3 ;  /* 0x000000ffff0a7224 */ /* 0x000fcc00078e0003 */
[----:B------:R-:W1:Y:S01]  /*0a90*/  FCHK P0, R0, R9 ;  /* 0x0000000900007302 */ /* 0x000e620000000000 */
[----:B0-----:R-:W-:-:S04]  /*0aa0*/  FFMA R11, -R9, R2, 1 ;  /* 0x3f800000090b7423 */ /* 0x001fc80000000102 */
[----:B------:R-:W-:-:S04]  /*0ab0*/  FFMA R11, R2, R11, R2 ;  /* 0x0000000b020b7223 */ /* 0x000fc80000000002 */
[----:B------:R-:W-:-:S04]  /*0ac0*/  FFMA R2, R0, R11, RZ ;  /* 0x0000000b00027223 */ /* 0x000fc800000000ff */
[----:B------:R-:W-:-:S04]  /*0ad0*/  FFMA R13, -R9, R2, R0 ;  /* 0x00000002090d7223 */ /* 0x000fc80000000100 */
[----:B------:R-:W-:Y:S01]  /*0ae0*/  FFMA R11, R11, R13, R2 ;  /* 0x0000000d0b0b7223 */ /* 0x000fe20000000002 */
[----:B-1----:R-:W-:Y:S06]  /*0af0*/  @!P0 BRA `(.L_x_17) ;  /* 0x00000000000c8947 */ /* 0x002fec0003800000 */
[----:B------:R-:W-:-:S07]  /*0b00*/  MOV R14, 0xb20 ;  /* 0x00000b20000e7802 */ /* 0x000fce0000000f00 */
[----:B------:R-:W-:Y:S05]  /*0b10*/  CALL.REL.NOINC `($__internal_0_$__cuda_sm3x_div_rn_noftz_f32_slowpath) ;  /* 0x0000000000c47944 */ /* 0x000fea0003c00000 */
[----:B------:R-:W-:-:S07]  /*0b20*/  IMAD.MOV.U32 R11, RZ, RZ, R2 ;  /* 0x000000ffff0b7224 */ /* 0x000fce00078e0002 */
.L_x_17:
[----:B------:R-:W-:Y:S05]  /*0b30*/  BSYNC.RECONVERGENT B0 ;  /* 0x0000000000007941 */ /* 0x000fea0003800200 */
.L_x_16:
[----:B------:R0:W-:Y:S04]  /*0b40*/  STG.E desc[UR6][R6.64], R11 ;  /* 0x0000000b06007986 */ /* 0x0001e8000c101906 */
[----:B------:R-:W2:Y:S01]  /*0b50*/  LDG.E R3, desc[UR6][R4.64+0x4] ;  /* 0x0000040604037981 */ /* 0x000ea2000c1e1900 */
[----:B------:R-:W-:-:S05]  /*0b60*/  VIADD R10, R10, 0x1 ;  /* 0x000000010a0a7836 */ /* 0x000fca0000000000 */
[----:B--2---:R-:W-:-:S13]  /*0b70*/  ISETP.GE.AND P0, PT, R10, R3, PT ;  /* 0x000000030a00720c */ /* 0x004fda0003f06270 */
[----:B0-----:R-:W-:Y:S05]  /*0b80*/  @!P0 BRA `(.L_x_16) ;  /* 0xfffffffc00ec8947 */ /* 0x001fea000383ffff */
.L_x_1:
[----:B------:R-:W-:Y:S05]  /*0b90*/  BSYNC B1 ;  /* 0x0000000000017941 */ /* 0x000fea0003800000 */
.L_x_0:
[----:B------:R-:W-:Y:S05]  /*0ba0*/  @P2 BRA `(.L_x_18) ;  /* 0xfffffff400502947 */ /* 0x000fea000383ffff */
[----:B------:R-:W-:Y:S05]  /*0bb0*/  EXIT ;  /* 0x000000000000794d */ /* 0x000fea0003800000 */
.L_x_15:
[----:B------:R-:W-:Y:S01]  /*0bc0*/  HFMA2 R15, -RZ, RZ, 0, 9.5367431640625e-07 ;  /* 0x00000010ff0f7431 */ /* 0x000fe200000001ff */
[----:B------:R-:W-:Y:S01]  /*0bd0*/  BSSY B0, `(.L_x_19) ;  /* 0x0000007000007945 */ /* 0x000fe20003800000 */
[----:B0-----:R-:W-:Y:S02]  /*0be0*/  IMAD.MOV.U32 R2, RZ, RZ, R11 ;  /* 0x000000ffff027224 */ /* 0x001fe400078e000b */
[----:B------:R-:W-:Y:S02]  /*0bf0*/  IMAD.MOV.U32 R18, RZ, RZ, 0x1f ;  /* 0x0000001fff127424 */ /* 0x000fe400078e00ff */
[----:B------:R-:W-:-:S07]  /*0c00*/  IMAD.MOV.U32 R13, RZ, RZ, -0x1 ;  /* 0xffffffffff0d7424 */ /* 0x000fce00078e00ff */
[----:B------:R-:W-:Y:S05]  /*0c10*/  WARPSYNC.COLLECTIVE R13, `(.L_x_20) ;  /* 0x000000000d087348 */ /* 0x000fea0003c00000 */
[----:B------:R0:W1:Y:S02]  /*0c20*/  SHFL.DOWN P1, R16, R2, R15, R18 ;  /* 0x0800000f02107389 */ /* 0x0000640000020012 */
[----:B01----:R-:W-:Y:S05]  /*0c30*/  ENDCOLLECTIVE ;  /* 0x000000000000791b */ /* 0x003fea0003800000 */
.L_x_20:
[----:B------:R-:W-:Y:S05]  /*0c40*/  BSYNC B0 ;  /* 0x0000000000007941 */ /* 0x000fea0003800000 */
.L_x_19:
[----:B------:R-:W-:Y:S01]  /*0c50*/  IMAD.MOV.U32 R2, RZ, RZ, R16 ;  /* 0x000000ffff027224 */ /* 0x000fe200078e0010 */
[----:B------:R-:W-:Y:S01]  /*0c60*/  MOV R13, 0xffffffff ;  /* 0xffffffff000d7802 */ /* 0x000fe20000000f00 */
[----:B------:R-:W-:Y:S02]  /*0c70*/  IMAD.MOV.U32 R15, RZ, RZ, 0x8 ;  /* 0x00000008ff0f7424 */ /* 0x000fe400078e00ff */
[----:B------:R-:W-:Y:S01]  /*0c80*/  FADD R2, R2, R11 ;  /* 0x0000000b02027221 */ /* 0x000fe20000000000 */
[----:B------:R-:W-:-:S07]  /*0c90*/  IMAD.MOV.U32 R18, RZ, RZ, 0x1f ;  /* 0x0000001fff127424 */ /* 0x000fce00078e00ff */
[----:B------:R-:W-:Y:S05]  /*0ca0*/  WARPSYNC.COLLECTIVE R13, `(.L_x_21) ;  /* 0x000000000d087348 */ /* 0x000fea0003c00000 */
[----:B------:R0:W1:Y:S02]  /*0cb0*/  SHFL.DOWN P1, R16, R2, R15, R18 ;  /* 0x0800000f02107389 */ /* 0x0000640000020012 */
[----:B01----:R-:W-:Y:S05]  /*0cc0*/  ENDCOLLECTIVE ;  /* 0x000000000000791b */ /* 0x003fea0003800000 */
.L_x_21:
[----:B------:R-:W-:Y:S02]  /*0cd0*/  IMAD.MOV.U32 R15, RZ, RZ, 0x4 ;  /* 0x00000004ff0f7424 */ /* 0x000fe400078e00ff */
[----:B------:R-:W-:-:S04]  /*0ce0*/  IMAD.MOV.U32 R3, RZ, RZ, R16 ;  /* 0x000000ffff037224 */ /* 0x000fc800078e0010 */
[----:B------:R-:W-:-:S04]  /*0cf0*/  FADD R3, R2, R3 ;  /* 0x0000000302037221 */ /* 0x000fc80000000000 */
[----:B------:R-:W-:-:S07]  /*0d00*/  IMAD.MOV.U32 R2, RZ, RZ, R3 ;  /* 0x000000ffff027224 */ /* 0x000fce00078e0003 */
[----:B------:R-:W-:Y:S05]  /*0d10*/  WARPSYNC.COLLECTIVE R13, `(.L_x_22) ;  /* 0x000000000d087348 */ /* 0x000fea0003c00000 */
[----:B------:R0:W1:Y:S02]  /*0d20*/  SHFL.DOWN P1, R16, R2, R15, R18 ;  /* 0x0800000f02107389 */ /* 0x0000640000020012 */
[----:B01----:R-:W-:Y:S05]  /*0d30*/  ENDCOLLECTIVE ;  /* 0x000000000000791b */ /* 0x003fea0003800000 */
.L_x_22:
[----:B------:R-:W-:Y:S02]  /*0d40*/  HFMA2 R15, -RZ, RZ, 0, 1.1920928955078125e-07 ;  /* 0x00000002ff0f7431 */ /* 0x000fe400000001ff */
[----:B------:R-:W-:-:S04]  /*0d50*/  IMAD.MOV.U32 R14, RZ, RZ, R16 ;  /* 0x000000ffff0e7224 */ /* 0x000fc800078e0010 */
[----:B------:R-:W-:-:S04]  /*0d60*/  FADD R14, R3, R14 ;  /* 0x0000000e030e7221 */ /* 0x000fc80000000000 */
[----:B------:R-:W-:-:S07]  /*0d70*/  IMAD.MOV.U32 R2, RZ, RZ, R14 ;  /* 0x000000ffff027224 */ /* 0x000fce00078e000e */
[----:B------:R-:W-:Y:S05]  /*0d80*/  WARPSYNC.COLLECTIVE R13, `(.L_x_23) ;  /* 0x000000000d087348 */ /* 0x000fea0003c00000 */
[----:B------:R0:W1:Y:S02]  /*0d90*/  SHFL.DOWN P1, R16, R2, R15, R18 ;  /* 0x0800000f02107389 */ /* 0x0000640000020012 */
[----:B01----:R-:W-:Y:S05]  /*0da0*/  ENDCOLLECTIVE ;  /* 0x000000000000791b */ /* 0x003fea0003800000 */
.L_x_23:
[----:B------:R-:W-:Y:S02]  /*0db0*/  IMAD.MOV.U32 R15, RZ, RZ, 0x1 ;  /* 0x00000001ff0f7424 */ /* 0x000fe400078e00ff */
[----:B------:R-:W-:-:S04]  /*0dc0*/  IMAD.MOV.U32 R9, RZ, RZ, R16 ;  /* 0x000000ffff097224 */ /* 0x000fc800078e0010 */
[----:B------:R-:W-:-:S04]  /*0dd0*/  FADD R9, R14, R9 ;  /* 0x000000090e097221 */ /* 0x000fc80000000000 */
[----:B------:R-:W-:-:S07]  /*0de0*/  IMAD.MOV.U32 R2, RZ, RZ, R9 ;  /* 0x000000ffff027224 */ /* 0x000fce00078e0009 */
[----:B------:R-:W-:Y:S05]  /*0df0*/  WARPSYNC.COLLECTIVE R13, `(.L_x_24) ;  /* 0x000000000d087348 */ /* 0x000fea0003c00000 */
[----:B------:R0:W1:Y:S02]  /*0e00*/  SHFL.DOWN P1, R16, R2, R15, R18 ;  /* 0x0800000f02107389 */ /* 0x0000640000020012 */
[----:B01----:R-:W-:Y:S05]  /*0e10*/  ENDCOLLECTIVE ;  /* 0x000000000000791b */ /* 0x003fea0003800000 */
.L_x_24:
[----:B------:R-:W-:Y:S05]  /*0e20*/  BRA `(.L_x_25) ;  /* 0xfffffff800f87947 */ /* 0x000fea000383ffff */
        .weak           $__internal_0_$__cuda_sm3x_div_rn_noftz_f32_slowpath
        .type           $__internal_0_$__cuda_sm3x_div_rn_noftz_f32_slowpath,@function
        .size           $__internal_0_$__cuda_sm3x_div_rn_noftz_f32_slowpath,(.L_x_68 - $__internal_0_$__cuda_sm3x_div_rn_noftz_f32_slowpath)
$__internal_0_$__cuda_sm3x_div_rn_noftz_f32_slowpath:
[--C-:B------:R-:W-:Y:S01]  /*0e30*/  SHF.R.U32.HI R13, RZ, 0x17, R9.reuse ;  /* 0x00000017ff0d7819 */ /* 0x100fe20000011609 */
[----:B------:R-:W-:Y:S01]  /*0e40*/  BSSY.RECONVERGENT B2, `(.L_x_26) ;  /* 0x0000065000027945 */ /* 0x000fe20003800200 */
[----:B------:R-:W-:Y:S01]  /*0e50*/  SHF.R.U32.HI R2, RZ, 0x17, R0 ;  /* 0x00000017ff027819 */ /* 0x000fe20000011600 */
[----:B------:R-:W-:Y:S01]  /*0e60*/  IMAD.MOV.U32 R15, RZ, RZ, R9 ;  /* 0x000000ffff0f7224 */ /* 0x000fe200078e0009 */
[----:B------:R-:W-:Y:S02]  /*0e70*/  LOP3.LUT R13, R13, 0xff, RZ, 0xc0, !PT ;  /* 0x000000ff0d0d7812 */ /* 0x000fe400078ec0ff */
[----:B------:R-:W-:Y:S02]  /*0e80*/  LOP3.LUT R18, R2, 0xff, RZ, 0xc0, !PT ;  /* 0x000000ff02127812 */ /* 0x000fe400078ec0ff */
[----:B------:R-:W-:Y:S01]  /*0e90*/  MOV R2, R0 ;  /* 0x0000000000027202 */ /* 0x000fe20000000f00 */
[----:B------:R-:W-:Y:S02]  /*0ea0*/  VIADD R17, R13, 0xffffffff ;  /* 0xffffffff0d117836 */ /* 0x000fe40000000000 */
[----:B------:R-:W-:-:S03]  /*0eb0*/  VIADD R16, R18, 0xffffffff ;  /* 0xffffffff12107836 */ /* 0x000fc60000000000 */
[----:B------:R-:W-:-:S04]  /*0ec0*/  ISETP.GT.U32.AND P0, PT, R17, 0xfd, PT ;  /* 0x000000fd1100780c */ /* 0x000fc80003f04070 */
[----:B------:R-:W-:-:S13]  /*0ed0*/  ISETP.GT.U32.OR P0, PT, R16, 0xfd, P0 ;  /* 0x000000fd1000780c */ /* 0x000fda0000704470 */
[----:B------:R-:W-:Y:S01]  /*0ee0*/  @!P0 IMAD.MOV.U32 R11, RZ, RZ, RZ ;  /* 0x000000ffff0b8224 */ /* 0x000fe200078e00ff */
[----:B------:R-:W-:Y:S06]  /*0ef0*/  @!P0 BRA `(.L_x_27) ;  /* 0x0000000000608947 */ /* 0x000fec0003800000 */
[----:B------:R-:W-:Y:S01]  /*0f00*/  FSETP.GTU.FTZ.AND P0, PT, |R0|, +INF , PT ;  /* 0x7f8000000000780b */ /* 0x000fe20003f1c200 */
[----:B------:R-:W-:Y:S01]  /*0f10*/  IMAD.MOV.U32 R3, RZ, RZ, R9 ;  /* 0x000000ffff037224 */ /* 0x000fe200078e0009 */
[----:B------:R-:W-:-:S04]  /*0f20*/  FSETP.GTU.FTZ.AND P1, PT, |R9|, +INF , PT ;  /* 0x7f8000000900780b */ /* 0x000fc80003f3c200 */
[----:B------:R-:W-:-:S13]  /*0f30*/  PLOP3.LUT P0, PT, P0, P1, PT, 0xf8, 0x8f ;  /* 0x00000000008f781c */ /* 0x000fda0000703f70 */
[----:B------:R-:W-:Y:S05]  /*0f40*/  @P0 BRA `(.L_x_28) ;  /* 0x00000004004c0947 */ /* 0x000fea0003800000 */
[----:B------:R-:W-:-:S13]  /*0f50*/  LOP3.LUT P0, RZ, R15, 0x7fffffff, R2, 0xc8, !PT ;  /* 0x7fffffff0fff7812 */ /* 0x000fda000780c802 */
[----:B------:R-:W-:Y:S05]  /*0f60*/  @!P0 BRA `(.L_x_29) ;  /* 0x00000004003c8947 */ /* 0x000fea0003800000 */
[C---:B------:R-:W-:Y:S02]  /*0f70*/  FSETP.NEU.FTZ.AND P3, PT, |R0|.reuse, +INF , PT ;  /* 0x7f8000000000780b */ /* 0x040fe40003f7d200 */
[----:B------:R-:W-:Y:S02]  /*0f80*/  FSETP.NEU.FTZ.AND P1, PT, |R3|, +INF , PT ;  /* 0x7f8000000300780b */ /* 0x000fe40003f3d200 */
[----:B------:R-:W-:-:S11]  /*0f90*/  FSETP.NEU.FTZ.AND P0, PT, |R0|, +INF , PT ;  /* 0x7f8000000000780b */ /* 0x000fd60003f1d200 */
[----:B------:R-:W-:Y:S05]  /*0fa0*/  @!P1 BRA !P3, `(.L_x_29) ;  /* 0x00000004002c9947 */ /* 0x000fea0005800000 */
[----:B------:R-:W-:-:S04]  /*0fb0*/  LOP3.LUT P3, RZ, R2, 0x7fffffff, RZ, 0xc0, !PT ;  /* 0x7fffffff02ff7812 */ /* 0x000fc8000786c0ff */
[----:B------:R-:W-:-:S13]  /*0fc0*/  PLOP3.LUT P1, PT, P1, P3, PT, 0x2f, 0xf2 ;  /* 0x0000000000f2781c */ /* 0x000fda0000f26577 */
[----:B------:R-:W-:Y:S05]  /*0fd0*/  @P1 BRA `(.L_x_30) ;  /* 0x0000000400181947 */ /* 0x000fea0003800000 */
[----:B------:R-:W-:-:S04]  /*0fe0*/  LOP3.LUT P1, RZ, R15, 0x7fffffff, RZ, 0xc0, !PT ;  /* 0x7fffffff0fff7812 */ /* 0x000fc8000782c0ff */
[----:B------:R-:W-:-:S13]  /*0ff0*/  PLOP3.LUT P0, PT, P0, P1, PT, 0x2f, 0xf2 ;  /* 0x0000000000f2781c */ /* 0x000fda0000702577 */
[----:B------:R-:W-:Y:S05]  /*1000*/  @P0 BRA `(.L_x_31) ;  /* 0x0000000400000947 */ /* 0x000fea0003800000 */
[----:B------:R-:W-:Y:S02]  /*1010*/  ISETP.GE.AND P0, PT, R16, RZ, PT ;  /* 0x000000ff1000720c */ /* 0x000fe40003f06270 */
[----:B------:R-:W-:-:S11]  /*1020*/  ISETP.GE.AND P1, PT, R17, RZ, PT ;  /* 0x000000ff1100720c */ /* 0x000fd60003f26270 */
[----:B------:R-:W-:Y:S02]  /*1030*/  @P0 IMAD.MOV.U32 R11, RZ, RZ, RZ ;  /* 0x000000ffff0b0224 */ /* 0x000fe400078e00ff */
[----:B------:R-:W-:Y:S01]  /*1040*/  @!P0 FFMA R2, R0, 1.84467440737095516160e+19, RZ ;  /* 0x5f80000000028823 */ /* 0x000fe200000000ff */
[----:B------:R-:W-:Y:S02]  /*1050*/  @!P0 IMAD.MOV.U32 R11, RZ, RZ, -0x40 ;  /* 0xffffffc0ff0b8424 */ /* 0x000fe400078e00ff */
[----:B------:R-:W-:-:S03]  /*1060*/  @!P1 FFMA R15, R3, 1.84467440737095516160e+19, RZ ;  /* 0x5f800000030f9823 */ /* 0x000fc600000000ff */
[----:B------:R-:W-:-:S07]  /*1070*/  @!P1 IADD3 R11, PT, PT, R11, 0x40, RZ ;  /* 0x000000400b0b9810 */ /* 0x000fce0007ffe0ff */
.L_x_27:
[----:B------:R-:W-:Y:S01]  /*1080*/  LEA R16, R13, 0xc0800000, 0x17 ;  /* 0xc08000000d107811 */ /* 0x000fe200078eb8ff */
[----:B------:R-:W-:Y:S04]  /*1090*/  BSSY.RECONVERGENT B3, `(.L_x_32) ;  /* 0x0000036000037945 */ /* 0x000fe80003800200 */
[----:B------:R-:W-:Y:S02]  /*10a0*/  IMAD.IADD R16, R15, 0x1, -R16 ;  /* 0x000000010f107824 */ /* 0x000fe400078e0a10 */
[----:B------:R-:W-:Y:S02]  /*10b0*/  VIADD R15, R18, 0xffffff81 ;  /* 0xffffff81120f7836 */ /* 0x000fe40000000000 */
[----:B------:R0:W1:Y:S01]  /*10c0*/  MUFU.RCP R3, R16 ;  /* 0x0000001000037308 */ /* 0x0000620000001000 */
[----:B------:R-:W-:Y:S01]  /*10d0*/  FADD.FTZ R17, -R16, -RZ ;  /* 0x800000ff10117221 */ /* 0x000fe20000010100 */
[C---:B------:R-:W-:Y:S01]  /*10e0*/  IMAD R2, R15.reuse, -0x800000, R2 ;  /* 0xff8000000f027824 */ /* 0x040fe200078e0202 */
[----:B0-----:R-:W-:-:S05]  /*10f0*/  IADD3 R16, PT, PT, R15, 0x7f, -R13 ;  /* 0x0000007f0f107810 */ /* 0x001fca0007ffe80d */
[----:B------:R-:W-:Y:S02]  /*1100*/  IMAD.IADD R16, R16, 0x1, R11 ;  /* 0x0000000110107824 */ /* 0x000fe400078e020b */
[----:B-1----:R-:W-:-:S04]  /*1110*/  FFMA R18, R3, R17, 1 ;  /* 0x3f80000003127423 */ /* 0x002fc80000000011 */
[----:B------:R-:W-:-:S04]  /*1120*/  FFMA R3, R3, R18, R3 ;  /* 0x0000001203037223 */ /* 0x000fc80000000003 */
[----:B------:R-:W-:-:S04]  /*1130*/  FFMA R18, R2, R3, RZ ;  /* 0x0000000302127223 */ /* 0x000fc800000000ff */
[----:B------:R-:W-:-:S04]  /*1140*/  FFMA R19, R17, R18, R2 ;  /* 0x0000001211137223 */ /* 0x000fc80000000002 */
[----:B------:R-:W-:-:S04]  /*1150*/  FFMA R18, R3, R19, R18 ;  /* 0x0000001303127223 */ /* 0x000fc80000000012 */
[----:B------:R-:W-:-:S04]  /*1160*/  FFMA R17, R17, R18, R2 ;  /* 0x0000001211117223 */ /* 0x000fc80000000002 */
[----:B------:R-:W-:-:S05]  /*1170*/  FFMA R2, R3, R17, R18 ;  /* 0x0000001103027223 */ /* 0x000fca0000000012 */
[----:B------:R-:W-:-:S04]  /*1180*/  SHF.R.U32.HI R13, RZ, 0x17, R2 ;  /* 0x00000017ff0d7819 */ /* 0x000fc80000011602 */
[----:B------:R-:W-:-:S05]  /*1190*/  LOP3.LUT R13, R13, 0xff, RZ, 0xc0, !PT ;  /* 0x000000ff0d0d7812 */ /* 0x000fca00078ec0ff */
[----:B------:R-:W-:-:S04]  /*11a0*/  IMAD.IADD R15, R13, 0x1, R16 ;  /* 0x000000010d0f7824 */ /* 0x000fc800078e0210 */
[----:B------:R-:W-:-:S05]  /*11b0*/  VIADD R11, R15, 0xffffffff ;  /* 0xffffffff0f0b7836 */ /* 0x000fca0000000000 */
[----:B------:R-:W-:-:S13]  /*11c0*/  ISETP.GE.U32.AND P0, PT, R11, 0xfe, PT ;  /* 0x000000fe0b00780c */ /* 0x000fda0003f06070 */
[----:B------:R-:W-:Y:S05]  /*11d0*/  @!P0 BRA `(.L_x_33) ;  /* 0x0000000000808947 */ /* 0x000fea0003800000 */
[----:B------:R-:W-:-:S13]  /*11e0*/  ISETP.GT.AND P0, PT, R15, 0xfe, PT ;  /* 0x000000fe0f00780c */ /* 0x000fda0003f04270 */
[----:B------:R-:W-:Y:S05]  /*11f0*/  @P0 BRA `(.L_x_34) ;  /* 0x00000000006c0947 */ /* 0x000fea0003800000 */
[----:B------:R-:W-:-:S13]  /*1200*/  ISETP.GE.AND P0, PT, R15, 0x1, PT ;  /* 0x000000010f00780c */ /* 0x000fda0003f06270 */
[----:B------:R-:W-:Y:S05]  /*1210*/  @P0 BRA `(.L_x_35) ;  /* 0x0000000000740947 */ /* 0x000fea0003800000 */
[----:B------:R-:W-:Y:S02]  /*1220*/  ISETP.GE.AND P0, PT, R15, -0x18, PT ;  /* 0xffffffe80f00780c */ /* 0x000fe40003f06270 */
[----:B------:R-:W-:-:S11]  /*1230*/  LOP3.LUT R2, R2, 0x80000000, RZ, 0xc0, !PT ;  /* 0x8000000002027812 */ /* 0x000fd600078ec0ff */
[----:B------:R-:W-:Y:S05]  /*1240*/  @!P0 BRA `(.L_x_35) ;  /* 0x0000000000688947 */ /* 0x000fea0003800000 */
[CCC-:B------:R-:W-:Y:S01]  /*1250*/  FFMA.RZ R11, R3.reuse, R17.reuse, R18.reuse ;  /* 0x00000011030b7223 */ /* 0x1c0fe2000000c012 */
[-CC-:B------:R-:W-:Y:S01]  /*1260*/  FFMA.RM R16, R3, R17.reuse, R18.reuse ;  /* 0x0000001103107223 */ /* 0x180fe20000004012 */
[C---:B------:R-:W-:Y:S02]  /*1270*/  ISETP.NE.AND P3, PT, R15.reuse, RZ, PT ;  /* 0x000000ff0f00720c */ /* 0x040fe40003f65270 */
[----:B------:R-:W-:Y:S02]  /*1280*/  ISETP.NE.AND P1, PT, R15, RZ, PT ;  /* 0x000000ff0f00720c */ /* 0x000fe40003f25270 */
[----:B------:R-:W-:Y:S01]  /*1290*/  LOP3.LUT R13, R11, 0x7fffff, RZ, 0xc0, !PT ;  /* 0x007fffff0b0d7812 */ /* 0x000fe200078ec0ff */
[----:B------:R-:W-:Y:S01]  /*12a0*/  FFMA.RP R11, R3, R17, R18 ;  /* 0x00000011030b7223 */ /* 0x000fe20000008012 */
[----:B------:R-:W-:Y:S01]  /*12b0*/  IADD3 R18, PT, PT, R15, 0x20, RZ ;  /* 0x000000200f127810 */ /* 0x000fe20007ffe0ff */
[----:B------:R-:W-:Y:S01]  /*12c0*/  IMAD.MOV R3, RZ, RZ, -R15 ;  /* 0x000000ffff037224 */ /* 0x000fe200078e0a0f */
[----:B------:R-:W-:-:S02]  /*12d0*/  LOP3.LUT R13, R13, 0x800000, RZ, 0xfc, !PT ;  /* 0x008000000d0d7812 */ /* 0x000fc400078efcff */
[----:B------:R-:W-:Y:S02]  /*12e0*/  FSETP.NEU.FTZ.AND P0, PT, R11, R16, PT ;  /* 0x000000100b00720b */ /* 0x000fe40003f1d000 */
[----:B------:R-:W-:Y:S02]  /*12f0*/  SHF.L.U32 R18, R13, R18, RZ ;  /* 0x000000120d127219 */ /* 0x000fe400000006ff */
[----:B------:R-:W-:Y:S02]  /*1300*/  SEL R16, R3, RZ, P3 ;  /* 0x000000ff03107207 */ /* 0x000fe40001800000 */
[----:B------:R-:W-:Y:S02]  /*1310*/  ISETP.NE.AND P1, PT, R18, RZ, P1 ;  /* 0x000000ff1200720c */ /* 0x000fe40000f25270 */
[----:B------:R-:W-:Y:S02]  /*1320*/  SHF.R.U32.HI R16, RZ, R16, R13 ;  /* 0x00000010ff107219 */ /* 0x000fe4000001160d */
[----:B------:R-:W-:-:S02]  /*1330*/  PLOP3.LUT P0, PT, P0, P1, PT, 0xf8, 0x8f ;  /* 0x00000000008f781c */ /* 0x000fc40000703f70 */
[----:B------:R-:W-:Y:S02]  /*1340*/  SHF.R.U32.HI R18, RZ, 0x1, R16 ;  /* 0x00000001ff127819 */ /* 0x000fe40000011610 */
[----:B------:R-:W-:-:S04]  /*1350*/  SEL R3, RZ, 0x1, !P0 ;  /* 0x00000001ff037807 */ /* 0x000fc80004000000 */
[----:B------:R-:W-:-:S04]  /*1360*/  LOP3.LUT R3, R3, 0x1, R18, 0xf8, !PT ;  /* 0x0000000103037812 */ /* 0x000fc800078ef812 */
[----:B------:R-:W-:-:S05]  /*1370*/  LOP3.LUT R3, R3, R16, RZ, 0xc0, !PT ;  /* 0x0000001003037212 */ /* 0x000fca00078ec0ff */
[----:B------:R-:W-:-:S05]  /*1380*/  IMAD.IADD R3, R18, 0x1, R3 ;  /* 0x0000000112037824 */ /* 0x000fca00078e0203 */
[----:B------:R-:W-:Y:S01]  /*1390*/  LOP3.LUT R2, R3, R2, RZ, 0xfc, !PT ;  /* 0x0000000203027212 */ /* 0x000fe200078efcff */
[----:B------:R-:W-:Y:S06]  /*13a0*/  BRA `(.L_x_35) ;  /* 0x0000000000107947 */ /* 0x000fec0003800000 */
.L_x_34:
[----:B------:R-:W-:-:S04]  /*13b0*/  LOP3.LUT R2, R2, 0x80000000, RZ, 0xc0, !PT ;  /* 0x8000000002027812 */ /* 0x000fc800078ec0ff */
[----:B------:R-:W-:Y:S01]  /*13c0*/  LOP3.LUT R2, R2, 0x7f800000, RZ, 0xfc, !PT ;  /* 0x7f80000002027812 */ /* 0x000fe200078efcff */
[----:B------:R-:W-:Y:S06]  /*13d0*/  BRA `(.L_x_35) ;  /* 0x0000000000047947 */ /* 0x000fec0003800000 */
.L_x_33:
[----:B------:R-:W-:-:S07]  /*13e0*/  IMAD R2, R16, 0x800000, R2 ;  /* 0x0080000010027824 */ /* 0x000fce00078e0202 */
.L_x_35:
[----:B------:R-:W-:Y:S05]  /*13f0*/  BSYNC.RECONVERGENT B3 ;  /* 0x0000000000037941 */ /* 0x000fea0003800200 */
.L_x_32:
[----:B------:R-:W-:Y:S05]  /*1400*/  BRA `(.L_x_36) ;  /* 0x0000000000207947 */ /* 0x000fea0003800000 */
.L_x_31:
[----:B------:R-:W-:-:S04]  /*1410*/  LOP3.LUT R2, R15, 0x80000000, R2, 0x48, !PT ;  /* 0x800000000f027812 */ /* 0x000fc800078e4802 */
[----:B------:R-:W-:Y:S01]  /*1420*/  LOP3.LUT R2, R2, 0x7f800000, RZ, 0xfc, !PT ;  /* 0x7f80000002027812 */ /* 0x000fe200078efcff */
[----:B------:R-:W-:Y:S06]  /*1430*/  BRA `(.L_x_36) ;  /* 0x0000000000147947 */ /* 0x000fec0003800000 */
.L_x_30:
[----:B------:R-:W-:Y:S01]  /*1440*/  LOP3.LUT R2, R15, 0x80000000, R2, 0x48, !PT ;  /* 0x800000000f027812 */ /* 0x000fe200078e4802 */
[----:B------:R-:W-:Y:S06]  /*1450*/  BRA `(.L_x_36) ;  /* 0x00000000000c7947 */ /* 0x000fec0003800000 */
.L_x_29:
[----:B------:R-:W0:Y:S01]  /*1460*/  MUFU.RSQ R2, -QNAN ;  /* 0xffc0000000027908 */ /* 0x000e220000001400 */
[----:B------:R-:W-:Y:S05]  /*1470*/  BRA `(.L_x_36) ;  /* 0x0000000000047947 */ /* 0x000fea0003800000 */
.L_x_28:
[----:B------:R-:W-:-:S07]  /*1480*/  FADD.FTZ R2, R0, R3 ;  /* 0x0000000300027221 */ /* 0x000fce0000010000 */
.L_x_36:
[----:B------:R-:W-:Y:S05]  /*1490*/  BSYNC.RECONVERGENT B2 ;  /* 0x0000000000027941 */ /* 0x000fea0003800200 */
.L_x_26:
[----:B------:R-:W-:-:S04]  /*14a0*/  IMAD.MOV.U32 R15, RZ, RZ, 0x0 ;  /* 0x00000000ff0f7424 */ /* 0x000fc800078e00ff */
[----:B0-----:R-:W-:Y:S05]  /*14b0*/  RET.REL.NODEC R14 `(_Z25edge_softmax_forward_warpPiPfS0_) ;  /* 0xffffffe80ed07950 */ /* 0x001fea0003c3ffff */
.L_x_37:
[----:B------:R-:W-:-:S00]  /*14c0*/  BRA `(.L_x_37) ;  /* 0xfffffffc00fc7947 */ /* 0x000fc0000383ffff */
[----:B------:R-:W-:-:S00]  /*14d0*/  NOP ;  /* 0x0000000000007918 */ /* 0x000fc00000000000 */
        /* <DEDUP_REMOVED lines=10> */
.L_x_68:


//--------------------- .text._Z20edge_softmax_forwardPiPfS0_ --------------------------
	.section	.text._Z20edge_softmax_forwardPiPfS0_,"ax",@progbits
	.align	128
        .global         _Z20edge_softmax_forwardPiPfS0_
        .type           _Z20edge_softmax_forwardPiPfS0_,@function
        .size           _Z20edge_softmax_forwardPiPfS0_,(.L_x_69 - _Z20edge_softmax_forwardPiPfS0_)
        .other          _Z20edge_softmax_forwardPiPfS0_,@"STO_CUDA_ENTRY STV_DEFAULT"
_Z20edge_softmax_forwardPiPfS0_:
.text._Z20edge_softmax_forwardPiPfS0_:
[----:B------:R-:W-:Y:S01]  /*0000*/  LDC R1, c[0x0][0x37c] ;  /* 0x0000df00ff017b82 */ /* 0x000fe20000000800 */
[----:B------:R-:W0:Y:S07]  /*0010*/  S2R R9, SR_CTAID.Y ;  /* 0x0000000000097919 */ /* 0x000e2e0000002600 */
[----:B------:R-:W1:Y:S01]  /*0020*/  LDC.64 R6, c[0x0][0x390] ;  /* 0x0000e400ff067b82 */ /* 0x000e620000000a00 */
[----:B------:R-:W0:Y:S01]  /*0030*/  LDCU UR4, c[0x0][0x364] ;  /* 0x00006c80ff0477ac */ /* 0x000e220008000800 */
[----:B------:R-:W0:Y:S01]  /*0040*/  S2R R0, SR_TID.Y ;  /* 0x0000000000007919 */ /* 0x000e220000002200 */
[----:B------:R-:W2:Y:S05]  /*0050*/  LDCU.64 UR6, c[0x0][0x388] ;  /* 0x00007100ff0677ac */ /* 0x000eaa0008000a00 */
[----:B------:R-:W3:Y:S01]  /*0060*/  LDC.64 R4, c[0x0][0x380] ;  /* 0x0000e000ff047b82 */ /* 0x000ee20000000a00 */
[----:B------:R-:W4:Y:S01]  /*0070*/  LDCU.64 UR8, c[0x0][0x358] ;  /* 0x00006b00ff0877ac */ /* 0x000f220008000a00 */
[----:B--2---:R-:W-:-:S04]  /*0080*/  UIADD3 UR5, UP0, UPT, UR6, 0x20, URZ ;  /* 0x0000002006057890 */ /* 0x004fc8000ff1e0ff */
[----:B------:R-:W-:Y:S01]  /*0090*/  UIADD3.X UR6, UPT, UPT, URZ, UR7, URZ, UP0, !UPT ;  /* 0x00000007ff067290 */ /* 0x000fe200087fe4ff */
[----:B0-----:R-:W-:Y:S01]  /*00a0*/  IMAD R9, R9, UR4, R0 ;  /* 0x0000000409097c24 */ /* 0x001fe2000f8e0200 */
[----:B------:R-:W-:-:S03]  /*00b0*/  UMOV UR4, URZ ;  /* 0x000000ff00047c82 */ /* 0x000fc60008000000 */
[----:B-1----:R-:W-:-:S04]  /*00c0*/  IMAD.WIDE.U32 R6, R9, 0x4, R6 ;  /* 0x0000000409067825 */ /* 0x002fc800078e0006 */
[----:B---34-:R-:W-:-:S07]  /*00d0*/  IMAD.WIDE.U32 R4, R9, 0x4, R4 ;  /* 0x0000000409047825 */ /* 0x018fce00078e0004 */
.L_x_55:
[----:B------:R-:W-:Y:S01]  /*00e0*/  ISETP.GT.U32.AND P0, PT, R9, 0xf, PT ;  /* 0x0000000f0900780c */ /* 0x000fe20003f04070 */
[----:B------:R-:W-:Y:S01]  /*00f0*/  UIADD3 UR4, UPT, UPT, UR4, 0x1, URZ ;  /* 0x0000000104047890 */ /* 0x000fe2000fffe0ff */
[----:B------:R-:W-:Y:S03]  /*0100*/  BSSY.RECONVERGENT B1, `(.L_x_38) ;  /* 0x0000098000017945 */ /* 0x000fe60003800200 */
[----:B------:R-:W-:-:S08]  /*0110*/  UISETP.NE.AND UP0, UPT, UR4, 0x10, UPT ;  /* 0x000000100400788c */ /* 0x000fd0000bf05270 */
[----:B01----:R-:W-:Y:S05]  /*0120*/  @P0 BRA `(.L_x_39) ;  /* 0x0000000800540947 */ /* 0x003fea0003800000 */
        /* <DEDUP_REMOVED lines=16> */
[----:B------:R-:W-:-:S04]  /*0230*/  IMAD.MOV.U32 R14, RZ, RZ, R8 ;  /* 0x000000ffff0e7224 */ /* 0x000fc800078e0008 */
[----:B------:R-:W-:-:S07]  /*0240*/  IMAD.MOV R15, RZ, RZ, -R15 ;  /* 0x000000ffff0f7224 */ /* 0x000fce00078e0a0f */
.L_x_44:
        /* <DEDUP_REMOVED lines=31> */
.L_x_43:
[----:B------:R-:W-:Y:S05]  /*0440*/  BSYNC.RECONVERGENT B2 ;  /* 0x0000000000027941 */ /* 0x000fea0003800200 */
.L_x_42:
        /* <DEDUP_REMOVED lines=21> */
.L_x_46:
[----:B------:R-:W-:Y:S05]  /*05a0*/  BSYNC.RECONVERGENT B2 ;  /* 0x0000000000027941 */ /* 0x000fea0003800200 */
.L_x_45:
        /* <DEDUP_REMOVED lines=12> */
[----:B------:R-:W-:Y:S01]  /*0670*/  VIADD R14, R14, 0x4 ;  /* 0x000000040e0e7836 */ /* 0x000fe20000000000 */
[----:B--2---:R-:W-:-:S04]  /*0680*/  FMNMX3 R10, R10, R15, R16, !PT ;  /* 0x0000000f0a0a7276 */ /* 0x004fc80007800010 */
[----:B---3--:R-:W-:-:S07]  /*0690*/  FMNMX3 R10, R10, R17, R18, !PT ;  /* 0x000000110a0a7276 */ /* 0x008fce0007800012 */
.L_x_48:
[----:B------:R-:W-:Y:S05]  /*06a0*/  BSYNC.RECONVERGENT B2 ;  /* 0x0000000000027941 */ /* 0x000fea0003800200 */
.L_x_47:
        /* <DEDUP_REMOVED lines=12> */
.L_x_41:
[----:B------:R-:W-:Y:S05]  /*0770*/  BSYNC.RECONVERGENT B0 ;  /* 0x0000000000007941 */ /* 0x000fea0003800200 */
.L_x_40:
[----:B------:R-:W0:Y:S01]  /*0780*/  LDC.64 R2, c[0x0][0x388] ;  /* 0x0000e200ff027b82 */ /* 0x000e220000000a00 */
[----:B------:R-:W-:Y:S01]  /*0790*/  ISETP.GE.AND P0, PT, R8, R13, PT ;  /* 0x0000000d0800720c */ /* 0x000fe20003f06270 */
[----:B------:R-:W-:-:S12]  /*07a0*/  BSSY.RECONVERGENT B0, `(.L_x_49) ;  /* 0x0000019000007945 */ /* 0x000fd80003800200 */
[----:B------:R-:W-:Y:S05]  /*07b0*/  @P0 BRA `(.L_x_50) ;  /* 0x00000000005c0947 */ /* 0x000fea0003800000 */
[----:B------:R-:W-:Y:S01]  /*07c0*/  BSSY.RECONVERGENT B2, `(.L_x_51) ;  /* 0x0000014000027945 */ /* 0x000fe20003800200 */
.L_x_52:
        /* <DEDUP_REMOVED lines=20> */
.L_x_51:
[----:B------:R1:W5:Y:S01]  /*0910*/  LDG.E R8, desc[UR8][R4.64] ;  /* 0x0000000804087981 */ /* 0x000362000c1e1900 */
[----:B------:R-:W-:-:S07]  /*0920*/  IMAD.MOV.U32 R13, RZ, RZ, R19 ;  /* 0x000000ffff0d7224 */ /* 0x000fce00078e0013 */
.L_x_50:
[----:B------:R-:W-:Y:S05]  /*0930*/  BSYNC.RECONVERGENT B0 ;  /* 0x0000000000007941 */ /* 0x000fea0003800200 */
.L_x_49:
[----:B-----5:R-:W-:-:S13]  /*0940*/  ISETP.GE.AND P0, PT, R8, R13, PT ;  /* 0x0000000d0800720c */ /* 0x020fda0003f06270 */
[----:B------:R-:W-:Y:S05]  /*0950*/  @P0 BRA `(.L_x_39) ;  /* 0x0000000000480947 */ /* 0x000fea0003800000 */
[----:B0-----:R-:W0:Y:S01]  /*0960*/  MUFU.RCP R2, R11 ;  /* 0x0000000b00027308 */ /* 0x001e220000001000 */
[----:B------:R-:W-:Y:S07]  /*0970*/  BSSY.RECONVERGENT B0, `(.L_x_53) ;  /* 0x000000b000007945 */ /* 0x000fee0003800200 */
[----:B------:R-:W2:Y:S01]  /*0980*/  FCHK P0, R0, R11 ;  /* 0x0000000b00007302 */ /* 0x000ea20000000000 */
[----:B0-----:R-:W-:-:S04]  /*0990*/  FFMA R3, -R11, R2, 1 ;  /* 0x3f8000000b037423 */ /* 0x001fc80000000102 */
[----:B------:R-:W-:-:S04]  /*09a0*/  FFMA R3, R2, R3, R2 ;  /* 0x0000000302037223 */ /* 0x000fc80000000002 */
[----:B------:R-:W-:-:S04]  /*09b0*/  FFMA R2, R0, R3, RZ ;  /* 0x0000000300027223 */ /* 0x000fc800000000ff */
[----:B------:R-:W-:-:S04]  /*09c0*/  FFMA R12, -R11, R2, R0 ;  /* 0x000000020b0c7223 */ /* 0x000fc80000000100 */
[----:B------:R-:W-:Y:S01]  /*09d0*/  FFMA R3, R3, R12, R2 ;  /* 0x0000000c03037223 */ /* 0x000fe20000000002 */
[----:B--2---:R-:W-:Y:S06]  /*09e0*/  @!P0 BRA `(.L_x_54) ;  /* 0x00000000000c8947 */ /* 0x004fec0003800000 */
[----:B------:R-:W-:-:S07]  /*09f0*/  MOV R12, 0xa10 ;  /* 0x00000a10000c7802 */ /* 0x000fce0000000f00 */
[----:B-1----:R-:W-:Y:S05]  /*0a00*/  CALL.REL.NOINC `($__internal_1_$__cuda_sm3x_div_rn_noftz_f32_slowpath) ;  /* 0x0000000000287944 */ /* 0x002fea0003c00000 */
[----:B------:R-:W-:-:S07]  /*0a10*/  IMAD.MOV.U32 R3, RZ, RZ, R2 ;  /* 0x000000ffff037224 */ /* 0x000fce00078e0002 */
.L_x_54:
[----:B------:R-:W-:Y:S05]  /*0a20*/  BSYNC.RECONVERGENT B0 ;  /* 0x0000000000007941 */ /* 0x000fea0003800200 */
.L_x_53:
[----:B------:R2:W-:Y:S04]  /*0a30*/  STG.E desc[UR8][R6.64], R3 ;  /* 0x0000000306007986 */ /* 0x0005e8000c101908 */
[----:B------:R-:W3:Y:S01]  /*0a40*/  LDG.E R13, desc[UR8][R4.64+0x4] ;  /* 0x00000408040d7981 */ /* 0x000ee2000c1e1900 */
[----:B------:R-:W-:-:S05]  /*0a50*/  VIADD R8, R8, 0x1 ;  /* 0x0000000108087836 */ /* 0x000fca0000000000 */
[----:B---3--:R-:W-:-:S13]  /*0a60*/  ISETP.GE.AND P0, PT, R8, R13, PT ;  /* 0x0000000d0800720c */ /* 0x008fda0003f06270 */
[----:B--2---:R-:W-:Y:S05]  /*0a70*/  @!P0 BRA `(.L_x_53) ;  /* 0xfffffffc00ec8947 */ /* 0x004fea000383ffff */
.L_x_39:
[----:B------:R-:W-:Y:S05]  /*0a80*/  BSYNC.RECONVERGENT B1 ;  /* 0x0000000000017941 */ /* 0x000fea0003800200 */
.L_x_38:
[----:B------:R-:W-:Y:S05]  /*0a90*/  BRA.U UP0, `(.L_x_55) ;  /* 0xfffffff500907547 */ /* 0x000fea000b83ffff */
[----:B------:R-:W-:Y:S05]  /*0aa0*/  EXIT ;  /* 0x000000000000794d */ /* 0x000fea0003800000 */
        .weak           $__internal_1_$__cuda_sm3x_div_rn_noftz_f32_slowpath
        .type           $__internal_1_$__cuda_sm3x_div_rn_noftz_f32_slowpath,@function
        .size           $__internal_1_$__cuda_sm3x_div_rn_noftz_f32_slowpath,(.L_x_69 - $__internal_1_$__cuda_sm3x_div_rn_noftz_f32_slowpath)
$__internal_1_$__cuda_sm3x_div_rn_noftz_f32_slowpath:
[--C-:B------:R-:W-:Y:S01]  /*0ab0*/  SHF.R.U32.HI R14, RZ, 0x17, R11.reuse ;  /* 0x00000017ff0e7819 */ /* 0x100fe2000001160b */
[----:B------:R-:W-:Y:S01]  /*0ac0*/  BSSY.RECONVERGENT B2, `(.L_x_56) ;  /* 0x0000065000027945 */ /* 0x000fe20003800200 */
[--C-:B------:R-:W-:Y:S01]  /*0ad0*/  SHF.R.U32.HI R2, RZ, 0x17, R0.reuse ;  /* 0x00000017ff027819 */ /* 0x100fe20000011600 */
[----:B------:R-:W-:Y:S01]  /*0ae0*/  IMAD.MOV.U32 R15, RZ, RZ, R11 ;  /* 0x000000ffff0f7224 */ /* 0x000fe200078e000b */
[----:B------:R-:W-:Y:S02]  /*0af0*/  LOP3.LUT R14, R14, 0xff, RZ, 0xc0, !PT ;  /* 0x000000ff0e0e7812 */ /* 0x000fe400078ec0ff */
[----:B------:R-:W-:Y:S01]  /*0b00*/  LOP3.LUT R18, R2, 0xff, RZ, 0xc0, !PT ;  /* 0x000000ff02127812 */ /* 0x000fe200078ec0ff */
[----:B------:R-:W-:Y:S02]  /*0b10*/  IMAD.MOV.U32 R2, RZ, RZ, R0 ;  /* 0x000000ffff027224 */ /* 0x000fe400078e0000 */
        /* <DEDUP_REMOVED lines=28> */
[----:B------:R-:W-:Y:S02]  /*0ce0*/  @!P1 FFMA R15, R3, 1.84467440737095516160e+19, RZ ;  /* 0x5f800000030f9823 */ /* 0x000fe400000000ff */
[----:B------:R-:W-:-:S07]  /*0cf0*/  @!P1 VIADD R13, R13, 0x40 ;  /* 0x000000400d0d9836 */ /* 0x000fce0000000000 */
.L_x_57:
        /* <DEDUP_REMOVED lines=29> */
[-CC-:B------:R-:W-:Y:S01]  /*0ed0*/  FFMA.RZ R13, R3, R17.reuse, R18.reuse ;  /* 0x00000011030d7223 */ /* 0x180fe2000000c012 */
[----:B------:R-:W-:Y:S02]  /*0ee0*/  VIADD R16, R19, 0x20 ;  /* 0x0000002013107836 */ /* 0x000fe40000000000 */
[-CC-:B------:R-:W-:Y:S01]  /*0ef0*/  FFMA.RM R14, R3, R17.reuse, R18.reuse ;  /* 0x00000011030e7223 */ /* 0x180fe20000004012 */
[----:B------:R-:W-:Y:S02]  /*0f00*/  ISETP.NE.AND P2, PT, R19, RZ, PT ;  /* 0x000000ff1300720c */ /* 0x000fe40003f45270 */
[----:B------:R-:W-:Y:S01]  /*0f10*/  LOP3.LUT R15, R13, 0x7fffff, RZ, 0xc0, !PT ;  /* 0x007fffff0d0f7812 */ /* 0x000fe200078ec0ff */
[----:B------:R-:W-:Y:S01]  /*0f20*/  FFMA.RP R13, R3, R17, R18 ;  /* 0x00000011030d7223 */ /* 0x000fe20000008012 */
[----:B------:R-:W-:Y:S01]  /*0f30*/  IMAD.MOV R3, RZ, RZ, -R19 ;  /* 0x000000ffff037224 */ /* 0x000fe200078e0a13 */
[----:B------:R-:W-:Y:S02]  /*0f40*/  ISETP.NE.AND P1, PT, R19, RZ, PT ;  /* 0x000000ff1300720c */ /* 0x000fe40003f25270 */
        /* <DEDUP_REMOVED lines=14> */
.L_x_64:
[----:B------:R-:W-:-:S04]  /*1030*/  LOP3.LUT R2, R2, 0x80000000, RZ, 0xc0, !PT ;  /* 0x8000000002027812 */ /* 0x000fc800078ec0ff */
[----:B------:R-:W-:Y:S01]  /*1040*/  LOP3.LUT R2, R2, 0x7f800000, RZ, 0xfc, !PT ;  /* 0x7f80000002027812 */ /* 0x000fe200078efcff */
[----:B------:R-:W-:Y:S06]  /*1050*/  BRA `(.L_x_65) ;  /* 0x0000000000047947 */ /* 0x000fec0003800000 */
.L_x_63:
[----:B------:R-:W-:-:S07]  /*1060*/  IMAD R2, R13, 0x800000, R2 ;  /* 0x008000000d027824 */ /* 0x000fce00078e0202 */
.L_x_65:
[----:B------:R-:W-:Y:S05]  /*1070*/  BSYNC.RECONVERGENT B3 ;  /* 0x0000000000037941 */ /* 0x000fea0003800200 */
.L_x_62:
[----:B------:R-:W-:Y:S05]  /*1080*/  BRA `(.L_x_66) ;  /* 0x0000000000207947 */ /* 0x000fea0003800000 */
.L_x_61:
[----:B------:R-:W-:-:S04]  /*1090*/  LOP3.LUT R2, R15, 0x80000000, R2, 0x48, !PT ;  /* 0x800000000f027812 */ /* 0x000fc800078e4802 */
[----:B------:R-:W-:Y:S01]  /*10a0*/  LOP3.LUT R2, R2, 0x7f800000, RZ, 0xfc, !PT ;  /* 0x7f80000002027812 */ /* 0x000fe200078efcff */
[----:B------:R-:W-:Y:S06]  /*10b0*/  BRA `(.L_x_66) ;  /* 0x0000000000147947 */ /* 0x000fec0003800000 */
.L_x_60:
[----:B------:R-:W-:Y:S01]  /*10c0*/  LOP3.LUT R2, R15, 0x80000000, R2, 0x48, !PT ;  /* 0x800000000f027812 */ /* 0x000fe200078e4802 */
[----:B------:R-:W-:Y:S06]  /*10d0*/  BRA `(.L_x_66) ;  /* 0x00000000000c7947 */ /* 0x000fec0003800000 */
.L_x_59:
[----:B------:R-:W0:Y:S01]  /*10e0*/  MUFU.RSQ R2, -QNAN ;  /* 0xffc0000000027908 */ /* 0x000e220000001400 */
[----:B------:R-:W-:Y:S05]  /*10f0*/  BRA `(.L_x_66) ;  /* 0x0000000000047947 */ /* 0x000fea0003800000 */
.L_x_58:
[----:B------:R-:W-:-:S07]  /*1100*/  FADD.FTZ R2, R0, R3 ;  /* 0x0000000300027221 */ /* 0x000fce0000010000 */
.L_x_66:
[----:B------:R-:W-:Y:S05]  /*1110*/  BSYNC.RECONVERGENT B2 ;  /* 0x0000000000027941 */ /* 0x000fea0003800200 */
.L_x_56:
[----:B------:R-:W-:-:S04]  /*1120*/  IMAD.MOV.U32 R13, RZ, RZ, 0x0 ;  /* 0x00000000ff0d7424 */ /* 0x000fc800078e00ff */
[----:B0-----:R-:W-:Y:S05]  /*1130*/  RET.REL.NODEC R12 `(_Z20edge_softmax_forwardPiPfS0_) ;  /* 0xffffffec0cb07950 */ /* 0x001fea0003c3ffff */
.L_x_67:
        /* <DEDUP_REMOVED lines=12> */
.L_x_69:


//--------------------- .nv.shared.reserved.0     --------------------------
	.section	.nv.shared.reserved.0,"aw",@nobits
	.weak		__nv_reservedSMEM_offset_0_alias
	.size		__nv_reservedSMEM_offset_0_alias, 0, 64
	.other		__nv_reservedSMEM_offset_0_alias,@"STO_CUDA_RESERVED_SHARED STV_DEFAULT"
__nv_reservedSMEM_offset_0_alias:
	.zero		0
	.zero		64


//--------------------- .nv.constant0._Z25edge_softmax_forward_warpPiPfS0_ --------------------------
	.section	.nv.constant0._Z25edge_softmax_forward_warpPiPfS0_,"a",@progbits
	.sectionflags	@""
	.align	4
.nv.constant0._Z25edge_softmax_forward_warpPiPfS0_:
	.zero		920


//--------------------- .nv.constant0._Z20edge_softmax_forwardPiPfS0_ --------------------------
	.section	.nv.constant0._Z20edge_softmax_forwardPiPfS0_,"a",@progbits
	.sectionflags	@""
	.align	4
.nv.constant0._Z20edge_softmax_forwardPiPfS0_:
	.zero		920


//--------------------- SYMBOLS --------------------------

	.type		.nv.reservedSmem.offset0,@object
	.size		.nv.reservedSmem.offset0,0x4
